//
// Generated by NVIDIA NVVM Compiler
//
// Compiler Build ID: CL-36424714
// Cuda compilation tools, release 13.0, V13.0.88
// Based on NVVM 20.0.0
//

.version 9.0
.target sm_100
.address_size 64

	// .globl	_Z22precomputeMirDistancesPKdS0_S0_l4d3_tPd
.func  (.param .align 16 .b8 func_retval0[16]) __internal_trig_reduction_slowpathd
(
	.param .b64 __internal_trig_reduction_slowpathd_param_0
)
;
.extern .shared .align 16 .b8 smem[];
.global .align 8 .b8 __cudart_i2opi_d[144] = {8, 93, 141, 31, 177, 95, 251, 107, 234, 146, 82, 138, 247, 57, 7, 61, 123, 241, 229, 235, 199, 186, 39, 117, 45, 234, 95, 158, 102, 63, 70, 79, 183, 9, 203, 39, 207, 126, 54, 109, 31, 109, 10, 90, 139, 17, 47, 239, 15, 152, 5, 222, 255, 151, 248, 31, 59, 40, 249, 189, 139, 95, 132, 156, 244, 57, 83, 131, 57, 214, 145, 57, 65, 126, 95, 180, 38, 112, 156, 233, 132, 68, 187, 46, 245, 53, 130, 232, 62, 167, 41, 177, 28, 235, 29, 254, 28, 146, 209, 9, 234, 46, 73, 6, 224, 210, 77, 66, 58, 110, 36, 183, 97, 197, 187, 222, 171, 99, 81, 254, 65, 144, 67, 60, 153, 149, 98, 219, 192, 221, 52, 245, 209, 87, 39, 252, 41, 21, 68, 78, 110, 131, 249, 162};
.global .align 16 .b8 __cudart_sin_cos_coeffs[128] = {70, 210, 176, 44, 241, 229, 90, 190, 146, 227, 172, 105, 227, 29, 199, 62, 161, 98, 219, 25, 160, 1, 42, 191, 24, 8, 17, 17, 17, 17, 129, 63, 84, 85, 85, 85, 85, 85, 197, 191, 0, 0, 0, 0, 0, 0, 0, 0, 0, 0, 0, 0, 0, 0, 0, 0, 100, 129, 253, 32, 131, 255, 168, 189, 40, 133, 239, 193, 167, 238, 33, 62, 217, 230, 6, 142, 79, 126, 146, 190, 233, 188, 221, 25, 160, 1, 250, 62, 71, 93, 193, 22, 108, 193, 86, 191, 81, 85, 85, 85, 85, 85, 165, 63, 0, 0, 0, 0, 0, 0, 224, 191, 0, 0, 0, 0, 0, 0, 240, 63};

.visible .entry _Z22precomputeMirDistancesPKdS0_S0_l4d3_tPd(
	.param .u64 .ptr .align 1 _Z22precomputeMirDistancesPKdS0_S0_l4d3_tPd_param_0,
	.param .u64 .ptr .align 1 _Z22precomputeMirDistancesPKdS0_S0_l4d3_tPd_param_1,
	.param .u64 .ptr .align 1 _Z22precomputeMirDistancesPKdS0_S0_l4d3_tPd_param_2,
	.param .u64 _Z22precomputeMirDistancesPKdS0_S0_l4d3_tPd_param_3,
	.param .align 8 .b8 _Z22precomputeMirDistancesPKdS0_S0_l4d3_tPd_param_4[24],
	.param .u64 .ptr .align 1 _Z22precomputeMirDistancesPKdS0_S0_l4d3_tPd_param_5
)
{
	.reg .pred 	%p<2>;
	.reg .b32 	%r<5>;
	.reg .b64 	%rd<16>;
	.reg .b64 	%fd<14>;

	ld.param.f64 	%fd3, [_Z22precomputeMirDistancesPKdS0_S0_l4d3_tPd_param_4+16];
	ld.param.f64 	%fd2, [_Z22precomputeMirDistancesPKdS0_S0_l4d3_tPd_param_4+8];
	ld.param.f64 	%fd1, [_Z22precomputeMirDistancesPKdS0_S0_l4d3_tPd_param_4];
	ld.param.u64 	%rd2, [_Z22precomputeMirDistancesPKdS0_S0_l4d3_tPd_param_0];
	ld.param.u64 	%rd3, [_Z22precomputeMirDistancesPKdS0_S0_l4d3_tPd_param_1];
	ld.param.u64 	%rd4, [_Z22precomputeMirDistancesPKdS0_S0_l4d3_tPd_param_2];
	ld.param.u64 	%rd6, [_Z22precomputeMirDistancesPKdS0_S0_l4d3_tPd_param_3];
	ld.param.u64 	%rd5, [_Z22precomputeMirDistancesPKdS0_S0_l4d3_tPd_param_5];
	mov.u32 	%r1, %ctaid.x;
	mov.u32 	%r2, %ntid.x;
	mov.u32 	%r3, %tid.x;
	mad.lo.s32 	%r4, %r1, %r2, %r3;
	cvt.u64.u32 	%rd1, %r4;
	setp.le.s64 	%p1, %rd6, %rd1;
	@%p1 bra 	$L__BB0_2;
	cvta.to.global.u64 	%rd7, %rd2;
	cvta.to.global.u64 	%rd8, %rd3;
	cvta.to.global.u64 	%rd9, %rd4;
	cvta.to.global.u64 	%rd10, %rd5;
	shl.b64 	%rd11, %rd1, 3;
	add.s64 	%rd12, %rd7, %rd11;
	ld.global.nc.f64 	%fd4, [%rd12];
	sub.f64 	%fd5, %fd4, %fd1;
	add.s64 	%rd13, %rd8, %rd11;
	ld.global.nc.f64 	%fd6, [%rd13];
	sub.f64 	%fd7, %fd6, %fd2;
	add.s64 	%rd14, %rd9, %rd11;
	ld.global.nc.f64 	%fd8, [%rd14];
	sub.f64 	%fd9, %fd8, %fd3;
	mul.f64 	%fd10, %fd7, %fd7;
	fma.rn.f64 	%fd11, %fd5, %fd5, %fd10;
	fma.rn.f64 	%fd12, %fd9, %fd9, %fd11;
	sqrt.rn.f64 	%fd13, %fd12;
	add.s64 	%rd15, %rd10, %rd11;
	st.global.f64 	[%rd15], %fd13;
$L__BB0_2:
	ret;

}
	// .globl	_Z15computeIvKernelPKdS0_S0_S0_lS0_S0_S0_lPd
.visible .entry _Z15computeIvKernelPKdS0_S0_S0_lS0_S0_S0_lPd(
	.param .u64 .ptr .align 1 _Z15computeIvKernelPKdS0_S0_S0_lS0_S0_S0_lPd_param_0,
	.param .u64 .ptr .align 1 _Z15computeIvKernelPKdS0_S0_S0_lS0_S0_S0_lPd_param_1,
	.param .u64 .ptr .align 1 _Z15computeIvKernelPKdS0_S0_S0_lS0_S0_S0_lPd_param_2,
	.param .u64 .ptr .align 1 _Z15computeIvKernelPKdS0_S0_S0_lS0_S0_S0_lPd_param_3,
	.param .u64 _Z15computeIvKernelPKdS0_S0_S0_lS0_S0_S0_lPd_param_4,
	.param .u64 .ptr .align 1 _Z15computeIvKernelPKdS0_S0_S0_lS0_S0_S0_lPd_param_5,
	.param .u64 .ptr .align 1 _Z15computeIvKernelPKdS0_S0_S0_lS0_S0_S0_lPd_param_6,
	.param .u64 .ptr .align 1 _Z15computeIvKernelPKdS0_S0_S0_lS0_S0_S0_lPd_param_7,
	.param .u64 _Z15computeIvKernelPKdS0_S0_S0_lS0_S0_S0_lPd_param_8,
	.param .u64 .ptr .align 1 _Z15computeIvKernelPKdS0_S0_S0_lS0_S0_S0_lPd_param_9
)
{
	.reg .pred 	%p<16>;
	.reg .b32 	%r<40>;
	.reg .b64 	%rd<50>;
	.reg .b64 	%fd<105>;

	ld.param.u64 	%rd13, [_Z15computeIvKernelPKdS0_S0_S0_lS0_S0_S0_lPd_param_0];
	ld.param.u64 	%rd15, [_Z15computeIvKernelPKdS0_S0_S0_lS0_S0_S0_lPd_param_2];
	ld.param.u64 	%rd16, [_Z15computeIvKernelPKdS0_S0_S0_lS0_S0_S0_lPd_param_3];
	ld.param.u64 	%rd17, [_Z15computeIvKernelPKdS0_S0_S0_lS0_S0_S0_lPd_param_4];
	ld.param.u64 	%rd18, [_Z15computeIvKernelPKdS0_S0_S0_lS0_S0_S0_lPd_param_5];
	ld.param.u64 	%rd19, [_Z15computeIvKernelPKdS0_S0_S0_lS0_S0_S0_lPd_param_6];
	ld.param.u64 	%rd20, [_Z15computeIvKernelPKdS0_S0_S0_lS0_S0_S0_lPd_param_7];
	ld.param.u64 	%rd22, [_Z15computeIvKernelPKdS0_S0_S0_lS0_S0_S0_lPd_param_8];
	mov.u32 	%r39, %ntid.x;
	mov.u32 	%r15, %ctaid.x;
	cvt.u64.u32 	%rd1, %r15;
	setp.le.s64 	%p1, %rd22, %rd1;
	@%p1 bra 	$L__BB1_19;
	cvta.to.global.u64 	%rd23, %rd18;
	cvta.to.global.u64 	%rd24, %rd19;
	cvta.to.global.u64 	%rd25, %rd20;
	shl.b64 	%rd26, %rd1, 3;
	add.s64 	%rd27, %rd23, %rd26;
	ld.global.nc.f64 	%fd1, [%rd27];
	add.s64 	%rd28, %rd24, %rd26;
	ld.global.nc.f64 	%fd2, [%rd28];
	add.s64 	%rd2, %rd25, %rd26;
	mov.u32 	%r16, %tid.x;
	cvt.u64.u32 	%rd3, %r16;
	setp.le.s64 	%p2, %rd17, %rd3;
	mov.f64 	%fd103, 0d0000000000000000;
	mov.f64 	%fd104, %fd103;
	@%p2 bra 	$L__BB1_13;
	ld.global.nc.f64 	%fd3, [%rd2];
	cvt.u64.u32 	%rd4, %r39;
	shl.b64 	%rd48, %rd3, 3;
	cvta.to.global.u64 	%rd6, %rd13;
	cvta.to.global.u64 	%rd7, %rd15;
	cvta.to.global.u64 	%rd8, %rd16;
	mov.f64 	%fd104, 0d0000000000000000;
	mov.u64 	%rd49, %rd3;
	mov.f64 	%fd103, %fd104;
$L__BB1_3:
	ld.param.u64 	%rd46, [_Z15computeIvKernelPKdS0_S0_S0_lS0_S0_S0_lPd_param_1];
	add.s64 	%rd29, %rd6, %rd48;
	ld.global.nc.f64 	%fd23, [%rd29];
	sub.f64 	%fd24, %fd23, %fd1;
	cvta.to.global.u64 	%rd30, %rd46;
	add.s64 	%rd31, %rd30, %rd48;
	ld.global.nc.f64 	%fd25, [%rd31];
	sub.f64 	%fd26, %fd25, %fd2;
	add.s64 	%rd32, %rd7, %rd48;
	ld.global.nc.f64 	%fd27, [%rd32];
	sub.f64 	%fd28, %fd27, %fd3;
	add.s64 	%rd33, %rd8, %rd48;
	ld.global.nc.f64 	%fd29, [%rd33];
	mul.f64 	%fd30, %fd26, %fd26;
	fma.rn.f64 	%fd31, %fd24, %fd24, %fd30;
	fma.rn.f64 	%fd32, %fd28, %fd28, %fd31;
	sqrt.rn.f64 	%fd33, %fd32;
	add.f64 	%fd34, %fd29, %fd33;
	mul.f64 	%fd6, %fd34, 0d40C88B2F704A9409;
	abs.f64 	%fd7, %fd6;
	setp.neu.f64 	%p3, %fd7, 0d7FF0000000000000;
	@%p3 bra 	$L__BB1_5;
	mov.f64 	%fd40, 0d0000000000000000;
	mul.rn.f64 	%fd101, %fd6, %fd40;
	mov.b32 	%r37, 1;
	bra.uni 	$L__BB1_8;
$L__BB1_5:
	mul.f64 	%fd35, %fd6, 0d3FE45F306DC9C883;
	cvt.rni.s32.f64 	%r36, %fd35;
	cvt.rn.f64.s32 	%fd36, %r36;
	fma.rn.f64 	%fd37, %fd36, 0dBFF921FB54442D18, %fd6;
	fma.rn.f64 	%fd38, %fd36, 0dBC91A62633145C00, %fd37;
	fma.rn.f64 	%fd101, %fd36, 0dB97B839A252049C0, %fd38;
	setp.ltu.f64 	%p4, %fd7, 0d41E0000000000000;
	@%p4 bra 	$L__BB1_7;
	{ // callseq 0, 0
	.param .b64 param0;
	st.param.f64 	[param0], %fd6;
	.param .align 16 .b8 retval0[16];
	call.uni (retval0), 
	__internal_trig_reduction_slowpathd, 
	(
	param0
	);
	ld.param.f64 	%fd101, [retval0];
	ld.param.b32 	%r36, [retval0+8];
	} // callseq 0
$L__BB1_7:
	add.s32 	%r37, %r36, 1;
$L__BB1_8:
	shl.b32 	%r19, %r37, 6;
	cvt.u64.u32 	%rd34, %r19;
	and.b64  	%rd35, %rd34, 64;
	mov.u64 	%rd36, __cudart_sin_cos_coeffs;
	add.s64 	%rd37, %rd36, %rd35;
	mul.rn.f64 	%fd41, %fd101, %fd101;
	and.b32  	%r20, %r37, 1;
	setp.eq.b32 	%p6, %r20, 1;
	selp.f64 	%fd42, 0dBDA8FF8320FD8164, 0d3DE5DB65F9785EBA, %p6;
	ld.global.nc.v2.f64 	{%fd43, %fd44}, [%rd37];
	fma.rn.f64 	%fd45, %fd42, %fd41, %fd43;
	fma.rn.f64 	%fd46, %fd45, %fd41, %fd44;
	ld.global.nc.v2.f64 	{%fd47, %fd48}, [%rd37+16];
	fma.rn.f64 	%fd49, %fd46, %fd41, %fd47;
	fma.rn.f64 	%fd50, %fd49, %fd41, %fd48;
	ld.global.nc.v2.f64 	{%fd51, %fd52}, [%rd37+32];
	fma.rn.f64 	%fd53, %fd50, %fd41, %fd51;
	fma.rn.f64 	%fd54, %fd53, %fd41, %fd52;
	fma.rn.f64 	%fd55, %fd54, %fd101, %fd101;
	fma.rn.f64 	%fd56, %fd54, %fd41, 0d3FF0000000000000;
	selp.f64 	%fd57, %fd56, %fd55, %p6;
	and.b32  	%r21, %r37, 2;
	setp.eq.s32 	%p7, %r21, 0;
	mov.f64 	%fd58, 0d0000000000000000;
	sub.f64 	%fd59, %fd58, %fd57;
	selp.f64 	%fd60, %fd57, %fd59, %p7;
	add.f64 	%fd103, %fd103, %fd60;
	@%p3 bra 	$L__BB1_10;
	mov.f64 	%fd66, 0d0000000000000000;
	mul.rn.f64 	%fd102, %fd6, %fd66;
	mov.b32 	%r38, 0;
	bra.uni 	$L__BB1_12;
$L__BB1_10:
	mul.f64 	%fd61, %fd6, 0d3FE45F306DC9C883;
	cvt.rni.s32.f64 	%r38, %fd61;
	cvt.rn.f64.s32 	%fd62, %r38;
	fma.rn.f64 	%fd63, %fd62, 0dBFF921FB54442D18, %fd6;
	fma.rn.f64 	%fd64, %fd62, 0dBC91A62633145C00, %fd63;
	fma.rn.f64 	%fd102, %fd62, 0dB97B839A252049C0, %fd64;
	setp.ltu.f64 	%p8, %fd7, 0d41E0000000000000;
	@%p8 bra 	$L__BB1_12;
	{ // callseq 1, 0
	.param .b64 param0;
	st.param.f64 	[param0], %fd6;
	.param .align 16 .b8 retval0[16];
	call.uni (retval0), 
	__internal_trig_reduction_slowpathd, 
	(
	param0
	);
	ld.param.f64 	%fd102, [retval0];
	ld.param.b32 	%r38, [retval0+8];
	} // callseq 1
$L__BB1_12:
	shl.b32 	%r24, %r38, 6;
	cvt.u64.u32 	%rd38, %r24;
	and.b64  	%rd39, %rd38, 64;
	mov.u64 	%rd40, __cudart_sin_cos_coeffs;
	add.s64 	%rd41, %rd40, %rd39;
	mul.rn.f64 	%fd67, %fd102, %fd102;
	and.b32  	%r25, %r38, 1;
	setp.eq.b32 	%p9, %r25, 1;
	selp.f64 	%fd68, 0dBDA8FF8320FD8164, 0d3DE5DB65F9785EBA, %p9;
	ld.global.nc.v2.f64 	{%fd69, %fd70}, [%rd41];
	fma.rn.f64 	%fd71, %fd68, %fd67, %fd69;
	fma.rn.f64 	%fd72, %fd71, %fd67, %fd70;
	ld.global.nc.v2.f64 	{%fd73, %fd74}, [%rd41+16];
	fma.rn.f64 	%fd75, %fd72, %fd67, %fd73;
	fma.rn.f64 	%fd76, %fd75, %fd67, %fd74;
	ld.global.nc.v2.f64 	{%fd77, %fd78}, [%rd41+32];
	fma.rn.f64 	%fd79, %fd76, %fd67, %fd77;
	fma.rn.f64 	%fd80, %fd79, %fd67, %fd78;
	fma.rn.f64 	%fd81, %fd80, %fd102, %fd102;
	fma.rn.f64 	%fd82, %fd80, %fd67, 0d3FF0000000000000;
	selp.f64 	%fd83, %fd82, %fd81, %p9;
	and.b32  	%r26, %r38, 2;
	setp.eq.s32 	%p10, %r26, 0;
	mov.f64 	%fd84, 0d0000000000000000;
	sub.f64 	%fd85, %fd84, %fd83;
	selp.f64 	%fd86, %fd83, %fd85, %p10;
	add.f64 	%fd104, %fd104, %fd86;
	add.s64 	%rd49, %rd49, %rd4;
	shl.b64 	%rd42, %rd4, 3;
	add.s64 	%rd48, %rd48, %rd42;
	setp.lt.s64 	%p11, %rd49, %rd17;
	@%p11 bra 	$L__BB1_3;
$L__BB1_13:
	shl.b32 	%r27, %r39, 3;
	mov.u32 	%r28, smem;
	add.s32 	%r10, %r28, %r27;
	cvt.u32.u64 	%r29, %rd3;
	shl.b32 	%r30, %r29, 3;
	add.s32 	%r11, %r28, %r30;
	st.shared.f64 	[%r11], %fd103;
	add.s32 	%r12, %r10, %r30;
	st.shared.f64 	[%r12], %fd104;
	bar.sync 	0;
	setp.lt.u32 	%p12, %r39, 2;
	@%p12 bra 	$L__BB1_17;
$L__BB1_14:
	shr.u32 	%r14, %r39, 1;
	setp.ge.u32 	%p13, %r29, %r14;
	@%p13 bra 	$L__BB1_16;
	shl.b32 	%r32, %r14, 3;
	add.s32 	%r33, %r11, %r32;
	ld.shared.f64 	%fd87, [%r33];
	ld.shared.f64 	%fd88, [%r11];
	add.f64 	%fd89, %fd87, %fd88;
	st.shared.f64 	[%r11], %fd89;
	add.s32 	%r34, %r12, %r32;
	ld.shared.f64 	%fd90, [%r34];
	ld.shared.f64 	%fd91, [%r12];
	add.f64 	%fd92, %fd90, %fd91;
	st.shared.f64 	[%r12], %fd92;
$L__BB1_16:
	bar.sync 	0;
	setp.gt.u32 	%p14, %r39, 3;
	mov.u32 	%r39, %r14;
	@%p14 bra 	$L__BB1_14;
$L__BB1_17:
	setp.ne.s32 	%p15, %r29, 0;
	@%p15 bra 	$L__BB1_19;
	ld.param.u64 	%rd47, [_Z15computeIvKernelPKdS0_S0_S0_lS0_S0_S0_lPd_param_9];
	ld.shared.f64 	%fd93, [smem];
	ld.shared.f64 	%fd94, [%r10];
	mul.f64 	%fd95, %fd94, %fd94;
	fma.rn.f64 	%fd96, %fd93, %fd93, %fd95;
	sqrt.rn.f64 	%fd97, %fd96;
	cvta.to.global.u64 	%rd43, %rd47;
	shl.b64 	%rd44, %rd1, 3;
	add.s64 	%rd45, %rd43, %rd44;
	st.global.f64 	[%rd45], %fd97;
$L__BB1_19:
	ret;

}
.func  (.param .align 16 .b8 func_retval0[16]) __internal_trig_reduction_slowpathd(
	.param .b64 __internal_trig_reduction_slowpathd_param_0
)
{
	.local .align 8 .b8 	__local_depot2[40];
	.reg .b64 	%SP;
	.reg .b64 	%SPL;
	.reg .pred 	%p<10>;
	.reg .b32 	%r<47>;
	.reg .b64 	%rd<74>;
	.reg .b64 	%fd<5>;

	mov.u64 	%SPL, __local_depot2;
	ld.param.f64 	%fd4, [__internal_trig_reduction_slowpathd_param_0];
	add.u64 	%rd1, %SPL, 0;
	{
	.reg .b32 %temp; 
	mov.b64 	{%temp, %r1}, %fd4;
	}
	shr.u32 	%r2, %r1, 20;
	and.b32  	%r3, %r2, 2047;
	setp.eq.s32 	%p1, %r3, 2047;
	mov.b32 	%r46, 0;
	@%p1 bra 	$L__BB2_9;
	add.s32 	%r20, %r3, -1024;
	mov.b64 	%rd20, %fd4;
	shl.b64 	%rd2, %rd20, 11;
	shr.u32 	%r4, %r20, 6;
	sub.s32 	%r45, 15, %r4;
	sub.s32 	%r21, 19, %r4;
	setp.lt.u32 	%p2, %r20, 128;
	selp.b32 	%r6, 18, %r21, %p2;
	setp.ge.s32 	%p3, %r45, %r6;
	mov.b64 	%rd70, 0;
	@%p3 bra 	$L__BB2_4;
	add.s32 	%r23, %r6, %r4;
	neg.s32 	%r43, %r23;
	or.b64  	%rd3, %rd2, -9223372036854775808;
	mov.b64 	%rd70, 0;
	mov.b32 	%r42, 0;
	mov.u64 	%rd25, __cudart_i2opi_d;
	mov.u32 	%r44, %r45;
$L__BB2_3:
	.pragma "nounroll";
	mul.wide.s32 	%rd22, %r42, 8;
	add.s64 	%rd23, %rd1, %rd22;
	mul.wide.s32 	%rd24, %r44, 8;
	add.s64 	%rd26, %rd25, %rd24;
	ld.global.nc.u64 	%rd27, [%rd26];
	{
	.reg .u32 %r0, %r1, %r2, %r3, %alo, %ahi, %blo, %bhi, %clo, %chi;
	mov.b64 	{%alo,%ahi}, %rd27;
	mov.b64 	{%blo,%bhi}, %rd3;
	mov.b64 	{%clo,%chi}, %rd70;
	mad.lo.cc.u32 	%r0, %alo, %blo, %clo;
	madc.hi.cc.u32 	%r1, %alo, %blo, %chi;
	madc.hi.u32 	%r2, %alo, %bhi, 0;
	mad.lo.cc.u32 	%r1, %alo, %bhi, %r1;
	madc.hi.cc.u32 	%r2, %ahi, %blo, %r2;
	madc.hi.u32 	%r3, %ahi, %bhi, 0;
	mad.lo.cc.u32 	%r1, %ahi, %blo, %r1;
	madc.lo.cc.u32 	%r2, %ahi, %bhi, %r2;
	addc.u32 	%r3, %r3, 0;
	mov.b64 	%rd28, {%r0,%r1};
	mov.b64 	%rd70, {%r2,%r3};
	}
	st.local.u64 	[%rd23], %rd28;
	add.s32 	%r44, %r44, 1;
	add.s32 	%r43, %r43, 1;
	add.s32 	%r42, %r42, 1;
	setp.ne.s32 	%p4, %r43, -15;
	mov.u32 	%r45, %r6;
	@%p4 bra 	$L__BB2_3;
$L__BB2_4:
	cvt.s64.s32 	%rd29, %r45;
	cvt.u64.u32 	%rd30, %r4;
	add.s64 	%rd31, %rd30, %rd29;
	shl.b64 	%rd32, %rd31, 3;
	add.s64 	%rd33, %rd1, %rd32;
	st.local.u64 	[%rd33+-120], %rd70;
	and.b32  	%r15, %r2, 63;
	ld.local.u64 	%rd72, [%rd1+16];
	ld.local.u64 	%rd71, [%rd1+24];
	setp.eq.s32 	%p5, %r15, 0;
	@%p5 bra 	$L__BB2_6;
	shl.b64 	%rd34, %rd71, %r15;
	shr.u64 	%rd35, %rd72, 1;
	xor.b32  	%r24, %r15, 63;
	shr.u64 	%rd36, %rd35, %r24;
	or.b64  	%rd71, %rd34, %rd36;
	ld.local.u64 	%rd37, [%rd1+8];
	shl.b64 	%rd38, %rd72, %r15;
	shr.u64 	%rd39, %rd37, 1;
	shr.u64 	%rd40, %rd39, %r24;
	or.b64  	%rd72, %rd38, %rd40;
$L__BB2_6:
	and.b32  	%r25, %r1, -2147483648;
	shr.u64 	%rd41, %rd71, 62;
	cvt.u32.u64 	%r26, %rd41;
	mov.b64 	{%r27, %r28}, %rd71;
	mov.b64 	{%r29, %r30}, %rd72;
	shf.l.wrap.b32 	%r31, %r30, %r27, 2;
	shf.l.wrap.b32 	%r32, %r27, %r28, 2;
	mov.b64 	%rd42, {%r31, %r32};
	shl.b64 	%rd43, %rd72, 2;
	shr.u64 	%rd44, %rd42, 63;
	cvt.u32.u64 	%r33, %rd44;
	add.s32 	%r34, %r33, %r26;
	setp.eq.s32 	%p6, %r25, 0;
	neg.s32 	%r35, %r34;
	selp.b32 	%r46, %r34, %r35, %p6;
	setp.gt.s64 	%p7, %rd42, -1;
	mov.b64 	%rd45, 0;
	{
	.reg .u32 %r0, %r1, %r2, %r3, %a0, %a1, %a2, %a3, %b0, %b1, %b2, %b3;
	mov.b64 	{%a0,%a1}, %rd45;
	mov.b64 	{%a2,%a3}, %rd45;
	mov.b64 	{%b0,%b1}, %rd43;
	mov.b64 	{%b2,%b3}, %rd42;
	sub.cc.u32 	%r0, %a0, %b0;
	subc.cc.u32 	%r1, %a1, %b1;
	subc.cc.u32 	%r2, %a2, %b2;
	subc.u32 	%r3, %a3, %b3;
	mov.b64 	%rd46, {%r0,%r1};
	mov.b64 	%rd47, {%r2,%r3};
	}
	xor.b32  	%r36, %r25, -2147483648;
	selp.b64 	%rd73, %rd42, %rd47, %p7;
	selp.b64 	%rd14, %rd43, %rd46, %p7;
	selp.b32 	%r17, %r25, %r36, %p7;
	clz.b64 	%r37, %rd73;
	cvt.u64.u32 	%rd15, %r37;
	setp.eq.s32 	%p8, %r37, 0;
	@%p8 bra 	$L__BB2_8;
	cvt.u32.u64 	%r38, %rd15;
	and.b32  	%r39, %r38, 63;
	shl.b64 	%rd48, %rd73, %r39;
	shr.u64 	%rd49, %rd14, 1;
	not.b32 	%r40, %r38;
	and.b32  	%r41, %r40, 63;
	shr.u64 	%rd50, %rd49, %r41;
	or.b64  	%rd73, %rd48, %rd50;
$L__BB2_8:
	mov.b64 	%rd51, -3958705157555305931;
	{
	.reg .u32 %r0, %r1, %r2, %r3, %alo, %ahi, %blo, %bhi;
	mov.b64 	{%alo,%ahi}, %rd73;
	mov.b64 	{%blo,%bhi}, %rd51;
	mul.lo.u32 	%r0, %alo, %blo;
	mul.hi.u32 	%r1, %alo, %blo;
	mad.lo.cc.u32 	%r1, %alo, %bhi, %r1;
	madc.hi.u32 	%r2, %alo, %bhi, 0;
	mad.lo.cc.u32 	%r1, %ahi, %blo, %r1;
	madc.hi.cc.u32 	%r2, %ahi, %blo, %r2;
	madc.hi.u32 	%r3, %ahi, %bhi, 0;
	mad.lo.cc.u32 	%r2, %ahi, %bhi, %r2;
	addc.u32 	%r3, %r3, 0;
	mov.b64 	%rd52, {%r0,%r1};
	mov.b64 	%rd53, {%r2,%r3};
	}
	setp.gt.s64 	%p9, %rd53, 0;
	{
	.reg .u32 %r0, %r1, %r2, %r3, %a0, %a1, %a2, %a3, %b0, %b1, %b2, %b3;
	mov.b64 	{%a0,%a1}, %rd52;
	mov.b64 	{%a2,%a3}, %rd53;
	mov.b64 	{%b0,%b1}, %rd52;
	mov.b64 	{%b2,%b3}, %rd53;
	add.cc.u32 	%r0, %a0, %b0;
	addc.cc.u32 	%r1, %a1, %b1;
	addc.cc.u32 	%r2, %a2, %b2;
	addc.u32 	%r3, %a3, %b3;
	mov.b64 	%rd54, {%r0,%r1};
	mov.b64 	%rd55, {%r2,%r3};
	}
	selp.b64 	%rd56, %rd55, %rd53, %p9;
	selp.s64 	%rd57, -1, 0, %p9;
	sub.s64 	%rd58, %rd57, %rd15;
	cvt.u64.u32 	%rd59, %r17;
	shl.b64 	%rd60, %rd59, 32;
	add.s64 	%rd61, %rd56, 1;
	shr.u64 	%rd62, %rd61, 10;
	add.s64 	%rd63, %rd62, 1;
	shr.u64 	%rd64, %rd63, 1;
	shl.b64 	%rd65, %rd58, 52;
	add.s64 	%rd66, %rd65, %rd64;
	add.s64 	%rd67, %rd66, 4602678819172646912;
	or.b64  	%rd68, %rd67, %rd60;
	mov.b64 	%fd4, %rd68;
$L__BB2_9:
	st.param.f64 	[func_retval0], %fd4;
	st.param.b32 	[func_retval0+8], %r46;
	ret;

}


// ===== COMPILED SASS (sm_100) =====

	.target	sm_100

	.elftype	@"ET_EXEC"


//--------------------- .note.nv.tkinfo           --------------------------
	.section	.note.nv.tkinfo,"",@"SHT_NOTE"
	.sectionflags	@"SHF_NOTE_NV_TKINFO"
	.tkinfo
        /*0018*/ 	.word	0x00000002
        /*0030*/ 	.string	""
        /*0030*/ 	.string	"ptxas"
        /*0030*/ 	.string	"Cuda compilation tools, release 13.0, V13.0.88"
        /*0030*/ 	.string	"Build cuda_13.0.r13.0/compiler.36424714_0"
        /*0030*/ 	.string	"-arch sm_100 -m 64 "



//--------------------- .note.nv.cuinfo           --------------------------
	.section	.note.nv.cuinfo,"",@"SHT_NOTE"
	.sectionflags	@"SHF_NOTE_NV_CUINFO"
        /*0018*/ 	.short	0x0002
        /*001a*/ 	.short	0x0064
        /*001c*/ 	.short	0x0082
	.zero		2


//--------------------- .nv.info                  --------------------------
	.section	.nv.info,"",@"SHT_CUDA_INFO"
	.align	4


	//----- nvinfo : EIATTR_REGCOUNT
	.align		4
        /*0000*/ 	.byte	0x04, 0x2f
        /*0002*/ 	.short	(.L_3 - .L_2)
	.align		4
.L_2:
        /*0004*/ 	.word	index@(_Z22precomputeMirDistancesPKdS0_S0_l4d3_tPd)
        /*0008*/ 	.word	0x00000014


	//----- nvinfo : EIATTR_FRAME_SIZE
	.align		4
.L_3:
        /*000c*/ 	.byte	0x04, 0x11
        /*000e*/ 	.short	(.L_5 - .L_4)
	.align		4
.L_4:
        /*0010*/ 	.word	index@($__internal_1_$__cuda_sm20_dsqrt_rn_f64_mediumpath_v1)
        /*0014*/ 	.word	0x00000000


	//----- nvinfo : EIATTR_FRAME_SIZE
	.align		4
.L_5:
        /*0018*/ 	.byte	0x04, 0x11
        /*001a*/ 	.short	(.L_7 - .L_6)
	.align		4
.L_6:
        /*001c*/ 	.word	index@(_Z22precomputeMirDistancesPKdS0_S0_l4d3_tPd)
        /*0020*/ 	.word	0x00000000


	//----- nvinfo : EIATTR_REGCOUNT
	.align		4
.L_7:
        /*0024*/ 	.byte	0x04, 0x2f
        /*0026*/ 	.short	(.L_9 - .L_8)
	.align		4
.L_8:
        /*0028*/ 	.word	index@(_Z15computeIvKernelPKdS0_S0_S0_lS0_S0_S0_lPd)
        /*002c*/ 	.word	0x00000028


	//----- nvinfo : EIATTR_FRAME_SIZE
	.align		4
.L_9:
        /*0030*/ 	.byte	0x04, 0x11
        /*0032*/ 	.short	(.L_11 - .L_10)
	.align		4
.L_10:
        /*0034*/ 	.word	index@($_Z15computeIvKernelPKdS0_S0_S0_lS0_S0_S0_lPd$__internal_trig_reduction_slowpathd)
        /*0038*/ 	.word	0x00000028


	//----- nvinfo : EIATTR_FRAME_SIZE
	.align		4
.L_11:
        /*003c*/ 	.byte	0x04, 0x11
        /*003e*/ 	.short	(.L_13 - .L_12)
	.align		4
.L_12:
        /*0040*/ 	.word	index@($__internal_0_$__cuda_sm20_dsqrt_rn_f64_mediumpath_v1)
        /*0044*/ 	.word	0x00000028


	//----- nvinfo : EIATTR_FRAME_SIZE
	.align		4
.L_13:
        /*0048*/ 	.byte	0x04, 0x11
        /*004a*/ 	.short	(.L_15 - .L_14)
	.align		4
.L_14:
        /*004c*/ 	.word	index@(_Z15computeIvKernelPKdS0_S0_S0_lS0_S0_S0_lPd)
        /*0050*/ 	.word	0x00000028


	//----- nvinfo : EIATTR_MIN_STACK_SIZE
	.align		4
.L_15:
        /*0054*/ 	.byte	0x04, 0x12
        /*0056*/ 	.short	(.L_17 - .L_16)
	.align		4
.L_16:
        /*0058*/ 	.word	index@(_Z15computeIvKernelPKdS0_S0_S0_lS0_S0_S0_lPd)
        /*005c*/ 	.word	0x00000028


	//----- nvinfo : EIATTR_MIN_STACK_SIZE
	.align		4
.L_17:
        /*0060*/ 	.byte	0x04, 0x12
        /*0062*/ 	.short	(.L_19 - .L_18)
	.align		4
.L_18:
        /*0064*/ 	.word	index@(_Z22precomputeMirDistancesPKdS0_S0_l4d3_tPd)
        /*0068*/ 	.word	0x00000000
.L_19:


//--------------------- .nv.compat                --------------------------
	.section	.nv.compat,"",@"SHT_CUDA_COMPAT_INFO"
	.align	4
        /*0000*/ 	.byte	0x02, 0x09, 0x00, 0x00, 0x02, 0x02, 0x01, 0x00, 0x02, 0x05, 0x05, 0x00, 0x03, 0x07, 0x01, 0x01
        /*0010*/ 	.byte	0x02, 0x03, 0x00, 0x00, 0x02, 0x06, 0x01, 0x00, 0x04, 0x0b, 0x08, 0x00, 0x01, 0x00, 0x00, 0x00
        /*0020*/ 	.byte	0x00, 0x00, 0x00, 0x00


//--------------------- .nv.info._Z15computeIvKernelPKdS0_S0_S0_lS0_S0_S0_lPd --------------------------
	.section	.nv.info._Z15computeIvKernelPKdS0_S0_S0_lS0_S0_S0_lPd,"",@"SHT_CUDA_INFO"
	.sectionflags	@""
	.align	4


	//----- nvinfo : EIATTR_CUDA_API_VERSION
	.align		4
        /*0000*/ 	.byte	0x04, 0x37
        /*0002*/ 	.short	(.L_21 - .L_20)
.L_20:
        /*0004*/ 	.word	0x00000082


	//----- nvinfo : EIATTR_KPARAM_INFO
	.align		4
.L_21:
        /*0008*/ 	.byte	0x04, 0x17
        /*000a*/ 	.short	(.L_23 - .L_22)
.L_22:
        /*000c*/ 	.word	0x00000000
        /*0010*/ 	.short	0x0009
        /*0012*/ 	.short	0x0048
        /*0014*/ 	.byte	0x00, 0xf5, 0x21, 0x00


	//----- nvinfo : EIATTR_KPARAM_INFO
	.align		4
.L_23:
        /*0018*/ 	.byte	0x04, 0x17
        /*001a*/ 	.short	(.L_25 - .L_24)
.L_24:
        /*001c*/ 	.word	0x00000000
        /*0020*/ 	.short	0x0008
        /*0022*/ 	.short	0x0040
        /*0024*/ 	.byte	0x00, 0xf0, 0x21, 0x00


	//----- nvinfo : EIATTR_KPARAM_INFO
	.align		4
.L_25:
        /*0028*/ 	.byte	0x04, 0x17
        /*002a*/ 	.short	(.L_27 - .L_26)
.L_26:
        /*002c*/ 	.word	0x00000000
        /*0030*/ 	.short	0x0007
        /*0032*/ 	.short	0x0038
        /*0034*/ 	.byte	0x00, 0xf5, 0x21, 0x00


	//----- nvinfo : EIATTR_KPARAM_INFO
	.align		4
.L_27:
        /*0038*/ 	.byte	0x04, 0x17
        /*003a*/ 	.short	(.L_29 - .L_28)
.L_28:
        /*003c*/ 	.word	0x00000000
        /*0040*/ 	.short	0x0006
        /*0042*/ 	.short	0x0030
        /*0044*/ 	.byte	0x00, 0xf5, 0x21, 0x00


	//----- nvinfo : EIATTR_KPARAM_INFO
	.align		4
.L_29:
        /*0048*/ 	.byte	0x04, 0x17
        /*004a*/ 	.short	(.L_31 - .L_30)
.L_30:
        /*004c*/ 	.word	0x00000000
        /*0050*/ 	.short	0x0005
        /*0052*/ 	.short	0x0028
        /*0054*/ 	.byte	0x00, 0xf5, 0x21, 0x00


	//----- nvinfo : EIATTR_KPARAM_INFO
	.align		4
.L_31:
        /*0058*/ 	.byte	0x04, 0x17
        /*005a*/ 	.short	(.L_33 - .L_32)
.L_32:
        /*005c*/ 	.word	0x00000000
        /*0060*/ 	.short	0x0004
        /*0062*/ 	.short	0x0020
        /*0064*/ 	.byte	0x00, 0xf0, 0x21, 0x00


	//----- nvinfo : EIATTR_KPARAM_INFO
	.align		4
.L_33:
        /*0068*/ 	.byte	0x04, 0x17
        /*006a*/ 	.short	(.L_35 - .L_34)
.L_34:
        /*006c*/ 	.word	0x00000000
        /*0070*/ 	.short	0x0003
        /*0072*/ 	.short	0x0018
        /*0074*/ 	.byte	0x00, 0xf5, 0x21, 0x00


	//----- nvinfo : EIATTR_KPARAM_INFO
	.align		4
.L_35:
        /*0078*/ 	.byte	0x04, 0x17
        /*007a*/ 	.short	(.L_37 - .L_36)
.L_36:
        /*007c*/ 	.word	0x00000000
        /*0080*/ 	.short	0x0002
        /*0082*/ 	.short	0x0010
        /*0084*/ 	.byte	0x00, 0xf5, 0x21, 0x00


	//----- nvinfo : EIATTR_KPARAM_INFO
	.align		4
.L_37:
        /*0088*/ 	.byte	0x04, 0x17
        /*008a*/ 	.short	(.L_39 - .L_38)
.L_38:
        /*008c*/ 	.word	0x00000000
        /*0090*/ 	.short	0x0001
        /*0092*/ 	.short	0x0008
        /*0094*/ 	.byte	0x00, 0xf5, 0x21, 0x00


	//----- nvinfo : EIATTR_KPARAM_INFO
	.align		4
.L_39:
        /*0098*/ 	.byte	0x04, 0x17
        /*009a*/ 	.short	(.L_41 - .L_40)
.L_40:
        /*009c*/ 	.word	0x00000000
        /*00a0*/ 	.short	0x0000
        /*00a2*/ 	.short	0x0000
        /*00a4*/ 	.byte	0x00, 0xf5, 0x21, 0x00


	//----- nvinfo : EIATTR_SPARSE_MMA_MASK
	.align		4
.L_41:
        /*00a8*/ 	.byte	0x03, 0x50
        /*00aa*/ 	.short	0x0000


	//----- nvinfo : EIATTR_MAXREG_COUNT
	.align		4
        /*00ac*/ 	.byte	0x03, 0x1b
        /*00ae*/ 	.short	0x00ff


	//----- nvinfo : EIATTR_NUM_BARRIERS
	.align		4
        /*00b0*/ 	.byte	0x02, 0x4c
        /*00b2*/ 	.byte	0x01
	.zero		1


	//----- nvinfo : EIATTR_MERCURY_ISA_VERSION
	.align		4
        /*00b4*/ 	.byte	0x03, 0x5f
        /*00b6*/ 	.short	0x0101


	//----- nvinfo : EIATTR_VRC_CTA_INIT_COUNT
	.align		4
        /*00b8*/ 	.byte	0x02, 0x4a
	.zero		1
	.zero		1


	//----- nvinfo : EIATTR_EXIT_INSTR_OFFSETS
	.align		4
        /*00bc*/ 	.byte	0x04, 0x1c
        /*00be*/ 	.short	(.L_43 - .L_42)


	//   ....[0]....
.L_42:
        /*00c0*/ 	.word	0x00000060


	//   ....[1]....
        /*00c4*/ 	.word	0x00000f90


	//   ....[2]....
        /*00c8*/ 	.word	0x000011e0


	//----- nvinfo : EIATTR_CRS_STACK_SIZE
	.align		4
.L_43:
        /*00cc*/ 	.byte	0x04, 0x1e
        /*00ce*/ 	.short	(.L_45 - .L_44)
.L_44:
        /*00d0*/ 	.word	0x00000000


	//----- nvinfo : EIATTR_CBANK_PARAM_SIZE
	.align		4
.L_45:
        /*00d4*/ 	.byte	0x03, 0x19
        /*00d6*/ 	.short	0x0050


	//----- nvinfo : EIATTR_PARAM_CBANK
	.align		4
        /*00d8*/ 	.byte	0x04, 0x0a
        /*00da*/ 	.short	(.L_47 - .L_46)
	.align		4
.L_46:
        /*00dc*/ 	.word	index@(.nv.constant0._Z15computeIvKernelPKdS0_S0_S0_lS0_S0_S0_lPd)
        /*00e0*/ 	.short	0x0380
        /*00e2*/ 	.short	0x0050


	//----- nvinfo : EIATTR_SW_WAR
	.align		4
.L_47:
        /*00e4*/ 	.byte	0x04, 0x36
        /*00e6*/ 	.short	(.L_49 - .L_48)
.L_48:
        /*00e8*/ 	.word	0x00000008
.L_49:


//--------------------- .nv.info._Z22precomputeMirDistancesPKdS0_S0_l4d3_tPd --------------------------
	.section	.nv.info._Z22precomputeMirDistancesPKdS0_S0_l4d3_tPd,"",@"SHT_CUDA_INFO"
	.sectionflags	@""
	.align	4


	//----- nvinfo : EIATTR_CUDA_API_VERSION
	.align		4
        /*0000*/ 	.byte	0x04, 0x37
        /*0002*/ 	.short	(.L_51 - .L_50)
.L_50:
        /*0004*/ 	.word	0x00000082


	//----- nvinfo : EIATTR_KPARAM_INFO
	.align		4
.L_51:
        /*0008*/ 	.byte	0x04, 0x17
        /*000a*/ 	.short	(.L_53 - .L_52)
.L_52:
        /*000c*/ 	.word	0x00000000
        /*0010*/ 	.short	0x0005
        /*0012*/ 	.short	0x0038
        /*0014*/ 	.byte	0x00, 0xf5, 0x21, 0x00


	//----- nvinfo : EIATTR_KPARAM_INFO
	.align		4
.L_53:
        /*0018*/ 	.byte	0x04, 0x17
        /*001a*/ 	.short	(.L_55 - .L_54)
.L_54:
        /*001c*/ 	.word	0x00000000
        /*0020*/ 	.short	0x0004
        /*0022*/ 	.short	0x0020
        /*0024*/ 	.byte	0x00, 0xf0, 0x61, 0x00


	//----- nvinfo : EIATTR_KPARAM_INFO
	.align		4
.L_55:
        /*0028*/ 	.byte	0x04, 0x17
        /*002a*/ 	.short	(.L_57 - .L_56)
.L_56:
        /*002c*/ 	.word	0x00000000
        /*0030*/ 	.short	0x0003
        /*0032*/ 	.short	0x0018
        /*0034*/ 	.byte	0x00, 0xf0, 0x21, 0x00


	//----- nvinfo : EIATTR_KPARAM_INFO
	.align		4
.L_57:
        /*0038*/ 	.byte	0x04, 0x17
        /*003a*/ 	.short	(.L_59 - .L_58)
.L_58:
        /*003c*/ 	.word	0x00000000
        /*0040*/ 	.short	0x0002
        /*0042*/ 	.short	0x0010
        /*0044*/ 	.byte	0x00, 0xf5, 0x21, 0x00


	//----- nvinfo : EIATTR_KPARAM_INFO
	.align		4
.L_59:
        /*0048*/ 	.byte	0x04, 0x17
        /*004a*/ 	.short	(.L_61 - .L_60)
.L_60:
        /*004c*/ 	.word	0x00000000
        /*0050*/ 	.short	0x0001
        /*0052*/ 	.short	0x0008
        /*0054*/ 	.byte	0x00, 0xf5, 0x21, 0x00


	//----- nvinfo : EIATTR_KPARAM_INFO
	.align		4
.L_61:
        /*0058*/ 	.byte	0x04, 0x17
        /*005a*/ 	.short	(.L_63 - .L_62)
.L_62:
        /*005c*/ 	.word	0x00000000
        /*0060*/ 	.short	0x0000
        /*0062*/ 	.short	0x0000
        /*0064*/ 	.byte	0x00, 0xf5, 0x21, 0x00


	//----- nvinfo : EIATTR_SPARSE_MMA_MASK
	.align		4
.L_63:
        /*0068*/ 	.byte	0x03, 0x50
        /*006a*/ 	.short	0x0000


	//----- nvinfo : EIATTR_MAXREG_COUNT
	.align		4
        /*006c*/ 	.byte	0x03, 0x1b
        /*006e*/ 	.short	0x00ff


	//----- nvinfo : EIATTR_MERCURY_ISA_VERSION
	.align		4
        /*0070*/ 	.byte	0x03, 0x5f
        /*0072*/ 	.short	0x0101


	//----- nvinfo : EIATTR_VRC_CTA_INIT_COUNT
	.align		4
        /*0074*/ 	.byte	0x02, 0x4a
	.zero		1
	.zero		1


	//----- nvinfo : EIATTR_EXIT_INSTR_OFFSETS
	.align		4
        /*0078*/ 	.byte	0x04, 0x1c
        /*007a*/ 	.short	(.L_65 - .L_64)


	//   ....[0]....
.L_64:
        /*007c*/ 	.word	0x00000080


	//   ....[1]....
        /*0080*/ 	.word	0x00000390


	//----- nvinfo : EIATTR_CRS_STACK_SIZE
	.align		4
.L_65:
        /*0084*/ 	.byte	0x04, 0x1e
        /*0086*/ 	.short	(.L_67 - .L_66)
.L_66:
        /*0088*/ 	.word	0x00000000


	//----- nvinfo : EIATTR_CBANK_PARAM_SIZE
	.align		4
.L_67:
        /*008c*/ 	.byte	0x03, 0x19
        /*008e*/ 	.short	0x0040


	//----- nvinfo : EIATTR_PARAM_CBANK
	.align		4
        /*0090*/ 	.byte	0x04, 0x0a
        /*0092*/ 	.short	(.L_69 - .L_68)
	.align		4
.L_68:
        /*0094*/ 	.word	index@(.nv.constant0._Z22precomputeMirDistancesPKdS0_S0_l4d3_tPd)
        /*0098*/ 	.short	0x0380
        /*009a*/ 	.short	0x0040


	//----- nvinfo : EIATTR_SW_WAR
	.align		4
.L_69:
        /*009c*/ 	.byte	0x04, 0x36
        /*009e*/ 	.short	(.L_71 - .L_70)
.L_70:
        /*00a0*/ 	.word	0x00000008
.L_71:


//--------------------- .nv.callgraph             --------------------------
	.section	.nv.callgraph,"",@"SHT_CUDA_CALLGRAPH"
	.align	4
	.sectionentsize	8
	.align		4
        /*0000*/ 	.word	0x00000000
	.align		4
        /*0004*/ 	.word	0xffffffff
	.align		4
        /*0008*/ 	.word	0x00000000
	.align		4
        /*000c*/ 	.word	0xfffffffe
	.align		4
        /*0010*/ 	.word	0x00000000
	.align		4
        /*0014*/ 	.word	0xfffffffd
	.align		4
        /*0018*/ 	.word	0x00000000
	.align		4
        /*001c*/ 	.word	0xfffffffc


//--------------------- .nv.constant4             --------------------------
	.section	.nv.constant4,"a",@progbits
	.align	8
	.align		8
.nv.constant4:
        /*0000*/ 	.dword	__cudart_i2opi_d
	.align		8
        /*0008*/ 	.dword	__cudart_sin_cos_coeffs


//--------------------- .text._Z15computeIvKernelPKdS0_S0_S0_lS0_S0_S0_lPd --------------------------
	.section	.text._Z15computeIvKernelPKdS0_S0_S0_lS0_S0_S0_lPd,"ax",@progbits
	.align	128
        .global         _Z15computeIvKernelPKdS0_S0_S0_lS0_S0_S0_lPd
        .type           _Z15computeIvKernelPKdS0_S0_S0_lS0_S0_S0_lPd,@function
        .size           _Z15computeIvKernelPKdS0_S0_S0_lS0_S0_S0_lPd,(.L_x_36 - _Z15computeIvKernelPKdS0_S0_S0_lS0_S0_S0_lPd)
        .other          _Z15computeIvKernelPKdS0_S0_S0_lS0_S0_S0_lPd,@"STO_CUDA_ENTRY STV_DEFAULT"
_Z15computeIvKernelPKdS0_S0_S0_lS0_S0_S0_lPd:
.text._Z15computeIvKernelPKdS0_S0_S0_lS0_S0_S0_lPd:
[----:B------:R-:W0:Y:S08]  /*0000*/  LDC R1, c[0x0][0x37c] ;  /* 0x0000df00ff017b82 */ /* 0x000e300000000800 */
[----:B------:R-:W1:Y:S01]  /*0010*/  S2UR UR25, SR_CTAID.X ;  /* 0x00000000001979c3 */ /* 0x000e620000002500 */
[----:B0-----:R-:W-:-:S07]  /*0020*/  VIADD R1, R1, 0xffffffd8 ;  /* 0xffffffd801017836 */ /* 0x001fce0000000000 */
[----:B------:R-:W1:Y:S02]  /*0030*/  LDC.64 R2, c[0x0][0x3c0] ;  /* 0x0000f000ff027b82 */ /* 0x000e640000000a00 */
[----:B-1----:R-:W-:-:S04]  /*0040*/  ISETP.LE.U32.AND P0, PT, R2, UR25, PT ;  /* 0x0000001902007c0c */ /* 0x002fc8000bf03070 */
[----:B------:R-:W-:-:S13]  /*0050*/  ISETP.GE.AND.EX P0, PT, RZ, R3, PT, P0 ;  /* 0x00000003ff00720c */ /* 0x000fda0003f06300 */
[----:B------:R-:W-:Y:S05]  /*0060*/  @P0 EXIT ;  /* 0x000000000000094d */ /* 0x000fea0003800000 */
[----:B------:R-:W0:Y:S01]  /*0070*/  S2R R2, SR_TID.X ;  /* 0x0000000000027919 */ /* 0x000e220000002100 */
[----:B------:R-:W1:Y:S01]  /*0080*/  LDCU.128 UR28, c[0x0][0x3a0] ;  /* 0x00007400ff1c77ac */ /* 0x000e620008000c00 */
[----:B------:R-:W-:Y:S01]  /*0090*/  BSSY.RECONVERGENT B0, `(.L_x_0) ;  /* 0x00000d0000007945 */ /* 0x000fe20003800200 */
[----:B------:R-:W-:Y:S02]  /*00a0*/  CS2R R20, SRZ ;  /* 0x0000000000147805 */ /* 0x000fe4000001ff00 */
[----:B------:R-:W-:Y:S01]  /*00b0*/  CS2R R6, SRZ ;  /* 0x0000000000067805 */ /* 0x000fe2000001ff00 */
[----:B------:R-:W2:Y:S01]  /*00c0*/  LDCU.128 UR12, c[0x0][0x3b0] ;  /* 0x00007600ff0c77ac */ /* 0x000ea20008000c00 */
[----:B------:R-:W3:Y:S01]  /*00d0*/  LDCU UR24, c[0x0][0x360] ;  /* 0x00006c00ff1877ac */ /* 0x000ee20008000800 */
[----:B------:R-:W-:Y:S02]  /*00e0*/  USHF.L.U32 UR4, UR25, 0x3, URZ ;  /* 0x0000000319047899 */ /* 0x000fe400080006ff */
[----:B------:R-:W-:Y:S01]  /*00f0*/  USHF.R.U32.HI UR5, URZ, 0x1d, UR25 ;  /* 0x0000001dff057899 */ /* 0x000fe20008011619 */
[----:B------:R-:W4:Y:S01]  /*0100*/  LDCU.64 UR10, c[0x0][0x358] ;  /* 0x00006b00ff0a77ac */ /* 0x000f220008000a00 */
[----:B-1----:R-:W-:-:S02]  /*0110*/  UIADD3 UR8, UP0, UPT, UR4, UR30, URZ ;  /* 0x0000001e04087290 */ /* 0x002fc4000ff1e0ff */
[----:B--2---:R-:W-:Y:S02]  /*0120*/  UIADD3 UR6, UP1, UPT, UR4, UR12, URZ ;  /* 0x0000000c04067290 */ /* 0x004fe4000ff3e0ff */
[----:B------:R-:W-:Y:S02]  /*0130*/  UIADD3.X UR9, UPT, UPT, UR5, UR31, URZ, UP0, !UPT ;  /* 0x0000001f05097290 */ /* 0x000fe400087fe4ff */
[----:B------:R-:W-:Y:S01]  /*0140*/  UIADD3.X UR7, UPT, UPT, UR5, UR13, URZ, UP1, !UPT ;  /* 0x0000000d05077290 */ /* 0x000fe20008ffe4ff */
[----:B------:R-:W-:Y:S01]  /*0150*/  IMAD.U32 R28, RZ, RZ, UR8 ;  /* 0x00000008ff1c7e24 */ /* 0x000fe2000f8e00ff */
[----:B------:R-:W-:Y:S01]  /*0160*/  UIADD3 UR4, UP2, UPT, UR4, UR14, URZ ;  /* 0x0000000e04047290 */ /* 0x000fe2000ff5e0ff */
[----:B------:R-:W-:Y:S01]  /*0170*/  IMAD.U32 R26, RZ, RZ, UR6 ;  /* 0x00000006ff1a7e24 */ /* 0x000fe2000f8e00ff */
[----:B------:R-:W1:Y:S01]  /*0180*/  LDCU.64 UR26, c[0x4][0x8] ;  /* 0x01000100ff1a77ac */ /* 0x000e620008000a00 */
[----:B0-----:R-:W-:Y:S01]  /*0190*/  ISETP.GE.U32.AND P0, PT, R2, UR28, PT ;  /* 0x0000001c02007c0c */ /* 0x001fe2000bf06070 */
[----:B------:R-:W-:Y:S01]  /*01a0*/  IMAD.U32 R29, RZ, RZ, UR9 ;  /* 0x00000009ff1d7e24 */ /* 0x000fe2000f8e00ff */
[----:B------:R-:W0:Y:S02]  /*01b0*/  LDCU.64 UR32, c[0x0][0x3a0] ;  /* 0x00007400ff2077ac */ /* 0x000e240008000a00 */
[----:B------:R-:W-:Y:S01]  /*01c0*/  ISETP.GE.AND.EX P0, PT, RZ, UR29, PT, P0 ;  /* 0x0000001dff007c0c */ /* 0x000fe2000bf06300 */
[----:B------:R-:W-:Y:S01]  /*01d0*/  IMAD.U32 R27, RZ, RZ, UR7 ;  /* 0x00000007ff1b7e24 */ /* 0x000fe2000f8e00ff */
[----:B------:R-:W2:Y:S01]  /*01e0*/  LDCU.128 UR16, c[0x0][0x380] ;  /* 0x00007000ff1077ac */ /* 0x000ea20008000c00 */
[----:B---3--:R-:W-:Y:S01]  /*01f0*/  IMAD.U32 R0, RZ, RZ, UR24 ;  /* 0x00000018ff007e24 */ /* 0x008fe2000f8e00ff */
[----:B------:R-:W3:Y:S01]  /*0200*/  LDCU.128 UR20, c[0x0][0x390] ;  /* 0x00007200ff1477ac */ /* 0x000ee20008000c00 */
[----:B------:R-:W-:-:S08]  /*0210*/  UIADD3.X UR5, UPT, UPT, UR5, UR15, URZ, UP2, !UPT ;  /* 0x0000000f05057290 */ /* 0x000fd000097fe4ff */
[----:B-1--4-:R-:W-:Y:S05]  /*0220*/  @P0 BRA `(.L_x_1) ;  /* 0x0000000800d80947 */ /* 0x012fea0003800000 */
[----:B------:R-:W-:Y:S01]  /*0230*/  IMAD.U32 R4, RZ, RZ, UR4 ;  /* 0x00000004ff047e24 */ /* 0x000fe2000f8e00ff */
[----:B------:R-:W5:Y:S01]  /*0240*/  LDG.E.64.CONSTANT R28, desc[UR10][R28.64] ;  /* 0x0000000a1c1c7981 */ /* 0x000f62000c1e9b00 */
[----:B------:R-:W-:-:S03]  /*0250*/  IMAD.U32 R5, RZ, RZ, UR5 ;  /* 0x00000005ff057e24 */ /* 0x000fc6000f8e00ff */
[----:B------:R-:W5:Y:S04]  /*0260*/  LDG.E.64.CONSTANT R26, desc[UR10][R26.64] ;  /* 0x0000000a1a1a7981 */ /* 0x000f68000c1e9b00 */
[----:B------:R-:W5:Y:S01]  /*0270*/  LDG.E.64.CONSTANT R4, desc[UR10][R4.64] ;  /* 0x0000000a04047981 */ /* 0x000f62000c1e9b00 */
[----:B------:R-:W-:Y:S01]  /*0280*/  IMAD.SHL.U32 R3, R2, 0x8, RZ ;  /* 0x0000000802037824 */ /* 0x000fe200078e00ff */
[--C-:B------:R-:W-:Y:S01]  /*0290*/  SHF.R.U32.HI R23, RZ, 0x1d, R2.reuse ;  /* 0x0000001dff177819 */ /* 0x100fe20000011602 */
[----:B------:R-:W-:Y:S01]  /*02a0*/  IMAD.MOV.U32 R25, RZ, RZ, R2 ;  /* 0x000000ffff197224 */ /* 0x000fe200078e0002 */
[----:B------:R-:W-:Y:S01]  /*02b0*/  CS2R R6, SRZ ;  /* 0x0000000000067805 */ /* 0x000fe2000001ff00 */
[----:B------:R-:W-:Y:S01]  /*02c0*/  IMAD.MOV.U32 R22, RZ, RZ, RZ ;  /* 0x000000ffff167224 */ /* 0x000fe200078e00ff */
[----:B------:R-:W-:-:S07]  /*02d0*/  CS2R R20, SRZ ;  /* 0x0000000000147805 */ /* 0x000fce000001ff00 */
.L_x_10:
[----:B--2---:R-:W-:-:S04]  /*02e0*/  IADD3 R18, P0, PT, R3, UR18, RZ ;  /* 0x0000001203127c10 */ /* 0x004fc8000ff1e0ff */
[----:B------:R-:W-:Y:S02]  /*02f0*/  IADD3.X R19, PT, PT, R23, UR19, RZ, P0, !PT ;  /* 0x0000001317137c10 */ /* 0x000fe400087fe4ff */
[----:B------:R-:W-:-:S03]  /*0300*/  IADD3 R16, P0, PT, R3, UR16, RZ ;  /* 0x0000001003107c10 */ /* 0x000fc6000ff1e0ff */
[----:B------:R-:W2:Y:S01]  /*0310*/  LDG.E.64.CONSTANT R14, desc[UR10][R18.64] ;  /* 0x0000000a120e7981 */ /* 0x000ea2000c1e9b00 */
[----:B------:R-:W-:Y:S02]  /*0320*/  IADD3.X R17, PT, PT, R23, UR17, RZ, P0, !PT ;  /* 0x0000001117117c10 */ /* 0x000fe400087fe4ff */
[----:B---3--:R-:W-:-:S03]  /*0330*/  IADD3 R30, P0, PT, R3, UR20, RZ ;  /* 0x00000014031e7c10 */ /* 0x008fc6000ff1e0ff */
[----:B------:R-:W3:Y:S01]  /*0340*/  LDG.E.64.CONSTANT R12, desc[UR10][R16.64] ;  /* 0x0000000a100c7981 */ /* 0x000ee2000c1e9b00 */
[----:B------:R-:W-:-:S05]  /*0350*/  IADD3.X R31, PT, PT, R23, UR21, RZ, P0, !PT ;  /* 0x00000015171f7c10 */ /* 0x000fca00087fe4ff */
[----:B------:R-:W4:Y:S01]  /*0360*/  LDG.E.64.CONSTANT R8, desc[UR10][R30.64] ;  /* 0x0000000a1e087981 */ /* 0x000f22000c1e9b00 */
[----:B------:R-:W-:-:S04]  /*0370*/  IADD3 R10, P0, PT, R3, UR22, RZ ;  /* 0x00000016030a7c10 */ /* 0x000fc8000ff1e0ff */
[----:B------:R-:W-:-:S06]  /*0380*/  IADD3.X R11, PT, PT, R23, UR23, RZ, P0, !PT ;  /* 0x00000017170b7c10 */ /* 0x000fcc00087fe4ff */
[----:B-----5:R-:W5:Y:S01]  /*0390*/  LDG.E.64.CONSTANT R10, desc[UR10][R10.64] ;  /* 0x0000000a0a0a7981 */ /* 0x020f62000c1e9b00 */
[----:B------:R-:W-:Y:S01]  /*03a0*/  BSSY.RECONVERGENT B1, `(.L_x_2) ;  /* 0x000001d000017945 */ /* 0x000fe20003800200 */
[----:B--2---:R-:W-:Y:S02]  /*03b0*/  DADD R14, -R26, R14 ;  /* 0x000000001a0e7229 */ /* 0x004fe4000000010e */
[----:B---3--:R-:W-:-:S06]  /*03c0*/  DADD R12, -R28, R12 ;  /* 0x000000001c0c7229 */ /* 0x008fcc000000010c */
[----:B------:R-:W-:Y:S02]  /*03d0*/  DMUL R14, R14, R14 ;  /* 0x0000000e0e0e7228 */ /* 0x000fe40000000000 */
[----:B----4-:R-:W-:-:S06]  /*03e0*/  DADD R8, -R4, R8 ;  /* 0x0000000004087229 */ /* 0x010fcc0000000108 */
[----:B------:R-:W-:-:S08]  /*03f0*/  DFMA R14, R12, R12, R14 ;  /* 0x0000000c0c0e722b */ /* 0x000fd0000000000e */
[----:B------:R-:W-:Y:S01]  /*0400*/  DFMA R8, R8, R8, R14 ;  /* 0x000000080808722b */ /* 0x000fe2000000000e */
[----:B------:R-:W-:Y:S02]  /*0410*/  IMAD.MOV.U32 R14, RZ, RZ, 0x0 ;  /* 0x00000000ff0e7424 */ /* 0x000fe400078e00ff */
[----:B------:R-:W-:-:S03]  /*0420*/  IMAD.MOV.U32 R15, RZ, RZ, 0x3fd80000 ;  /* 0x3fd80000ff0f7424 */ /* 0x000fc600078e00ff */
[----:B------:R-:W1:Y:S04]  /*0430*/  MUFU.RSQ64H R33, R9 ;  /* 0x0000000900217308 */ /* 0x000e680000001c00 */
[----:B------:R-:W-:-:S05]  /*0440*/  VIADD R32, R9, 0xfcb00000 ;  /* 0xfcb0000009207836 */ /* 0x000fca0000000000 */
[----:B------:R-:W-:Y:S01]  /*0450*/  ISETP.GE.U32.AND P0, PT, R32, 0x7ca00000, PT ;  /* 0x7ca000002000780c */ /* 0x000fe20003f06070 */
[----:B-1----:R-:W-:-:S08]  /*0460*/  DMUL R12, R32, R32 ;  /* 0x00000020200c7228 */ /* 0x002fd00000000000 */
[----:B------:R-:W-:-:S08]  /*0470*/  DFMA R12, R8, -R12, 1 ;  /* 0x3ff00000080c742b */ /* 0x000fd0000000080c */
[----:B------:R-:W-:Y:S02]  /*0480*/  DFMA R14, R12, R14, 0.5 ;  /* 0x3fe000000c0e742b */ /* 0x000fe4000000000e */
[----:B------:R-:W-:-:S08]  /*0490*/  DMUL R12, R32, R12 ;  /* 0x0000000c200c7228 */ /* 0x000fd00000000000 */
[----:B------:R-:W-:-:S08]  /*04a0*/  DFMA R12, R14, R12, R32 ;  /* 0x0000000c0e0c722b */ /* 0x000fd00000000020 */
[----:B------:R-:W-:Y:S02]  /*04b0*/  DMUL R14, R8, R12 ;  /* 0x0000000c080e7228 */ /* 0x000fe40000000000 */
[----:B------:R-:W-:Y:S02]  /*04c0*/  VIADD R19, R13, 0xfff00000 ;  /* 0xfff000000d137836 */ /* 0x000fe40000000000 */
[----:B------:R-:W-:-:S04]  /*04d0*/  IMAD.MOV.U32 R18, RZ, RZ, R12 ;  /* 0x000000ffff127224 */ /* 0x000fc800078e000c */
[----:B------:R-:W-:-:S08]  /*04e0*/  DFMA R16, R14, -R14, R8 ;  /* 0x8000000e0e10722b */ /* 0x000fd00000000008 */
[----:B------:R-:W-:Y:S01]  /*04f0*/  DFMA R30, R16, R18, R14 ;  /* 0x00000012101e722b */ /* 0x000fe2000000000e */
[----:B------:R-:W-:Y:S10]  /*0500*/  @!P0 BRA `(.L_x_3) ;  /* 0x0000000000188947 */ /* 0x000ff40003800000 */
[----:B------:R-:W-:Y:S01]  /*0510*/  IMAD.MOV.U32 R18, RZ, RZ, R16 ;  /* 0x000000ffff127224 */ /* 0x000fe200078e0010 */
[----:B------:R-:W-:Y:S01]  /*0520*/  MOV R24, 0x570 ;  /* 0x0000057000187802 */ /* 0x000fe20000000f00 */
[----:B------:R-:W-:Y:S02]  /*0530*/  IMAD.MOV.U32 R13, RZ, RZ, R17 ;  /* 0x000000ffff0d7224 */ /* 0x000fe400078e0011 */
[----:B------:R-:W-:Y:S02]  /*0540*/  IMAD.MOV.U32 R16, RZ, RZ, R14 ;  /* 0x000000ffff107224 */ /* 0x000fe400078e000e */
[----:B------:R-:W-:-:S07]  /*0550*/  IMAD.MOV.U32 R17, RZ, RZ, R15 ;  /* 0x000000ffff117224 */ /* 0x000fce00078e000f */
[----:B0----5:R-:W-:Y:S05]  /*0560*/  CALL.REL.NOINC `($__internal_0_$__cuda_sm20_dsqrt_rn_f64_mediumpath_v1) ;  /* 0x0000000c00207944 */ /* 0x021fea0003c00000 */
.L_x_3:
[----:B0-----:R-:W-:Y:S05]  /*0570*/  BSYNC.RECONVERGENT B1 ;  /* 0x0000000000017941 */ /* 0x001fea0003800200 */
.L_x_2:
[----:B-----5:R-:W-:Y:S01]  /*0580*/  DADD R30, R10, R30 ;  /* 0x000000000a1e7229 */ /* 0x020fe2000000001e */
[----:B------:R-:W-:Y:S01]  /*0590*/  UMOV UR6, 0x704a9409 ;  /* 0x704a940900067882 */ /* 0x000fe20000000000 */
[----:B------:R-:W-:Y:S01]  /*05a0*/  UMOV UR7, 0x40c88b2f ;  /* 0x40c88b2f00077882 */ /* 0x000fe20000000000 */
[----:B------:R-:W-:Y:S05]  /*05b0*/  BSSY.RECONVERGENT B1, `(.L_x_4) ;  /* 0x0000020000017945 */ /* 0x000fea0003800200 */
[----:B------:R-:W-:-:S08]  /*05c0*/  DMUL R30, R30, UR6 ;  /* 0x000000061e1e7c28 */ /* 0x000fd00008000000 */
[----:B------:R-:W-:-:S14]  /*05d0*/  DSETP.NEU.AND P2, PT, |R30|, +INF , PT ;  /* 0x7ff000001e00742a */ /* 0x000fdc0003f4d200 */
[----:B------:R-:W-:Y:S01]  /*05e0*/  @!P2 DMUL R36, RZ, R30 ;  /* 0x0000001eff24a228 */ /* 0x000fe20000000000 */
[----:B------:R-:W-:Y:S01]  /*05f0*/  @!P2 IMAD.MOV.U32 R24, RZ, RZ, 0x1 ;  /* 0x00000001ff18a424 */ /* 0x000fe200078e00ff */
[----:B------:R-:W-:Y:S09]  /*0600*/  @!P2 BRA `(.L_x_5) ;  /* 0x000000000068a947 */ /* 0x000ff20003800000 */
[----:B------:R-:W-:Y:S01]  /*0610*/  UMOV UR6, 0x6dc9c883 ;  /* 0x6dc9c88300067882 */ /* 0x000fe20000000000 */
[----:B------:R-:W-:Y:S01]  /*0620*/  UMOV UR7, 0x3fe45f30 ;  /* 0x3fe45f3000077882 */ /* 0x000fe20000000000 */
[C---:B------:R-:W-:Y:S01]  /*0630*/  DSETP.GE.AND P0, PT, |R30|.reuse, 2.14748364800000000000e+09, PT ;  /* 0x41e000001e00742a */ /* 0x040fe20003f06200 */
[----:B------:R-:W-:Y:S01]  /*0640*/  BSSY.RECONVERGENT B2, `(.L_x_6) ;  /* 0x0000015000027945 */ /* 0x000fe20003800200 */
[----:B------:R-:W-:Y:S01]  /*0650*/  DMUL R8, R30, UR6 ;  /* 0x000000061e087c28 */ /* 0x000fe20008000000 */
[----:B------:R-:W-:Y:S01]  /*0660*/  UMOV UR6, 0x54442d18 ;  /* 0x54442d1800067882 */ /* 0x000fe20000000000 */
[----:B------:R-:W-:-:S08]  /*0670*/  UMOV UR7, 0x3ff921fb ;  /* 0x3ff921fb00077882 */ /* 0x000fd00000000000 */
[----:B------:R-:W0:Y:S08]  /*0680*/  F2I.F64 R8, R8 ;  /* 0x0000000800087311 */ /* 0x000e300000301100 */
[----:B0-----:R-:W0:Y:S02]  /*0690*/  I2F.F64 R36, R8 ;  /* 0x0000000800247312 */ /* 0x001e240000201c00 */
[----:B0-----:R-:W-:Y:S01]  /*06a0*/  DFMA R10, R36, -UR6, R30 ;  /* 0x80000006240a7c2b */ /* 0x001fe2000800001e */
[----:B------:R-:W-:Y:S01]  /*06b0*/  UMOV UR6, 0x33145c00 ;  /* 0x33145c0000067882 */ /* 0x000fe20000000000 */
[----:B------:R-:W-:-:S06]  /*06c0*/  UMOV UR7, 0x3c91a626 ;  /* 0x3c91a62600077882 */ /* 0x000fcc0000000000 */
[----:B------:R-:W-:Y:S01]  /*06d0*/  DFMA R10, R36, -UR6, R10 ;  /* 0x80000006240a7c2b */ /* 0x000fe2000800000a */
[----:B------:R-:W-:Y:S01]  /*06e0*/  UMOV UR6, 0x252049c0 ;  /* 0x252049c000067882 */ /* 0x000fe20000000000 */
[----:B------:R-:W-:-:S06]  /*06f0*/  UMOV UR7, 0x397b839a ;  /* 0x397b839a00077882 */ /* 0x000fcc0000000000 */
[----:B------:R-:W-:Y:S01]  /*0700*/  DFMA R36, R36, -UR6, R10 ;  /* 0x8000000624247c2b */ /* 0x000fe2000800000a */
[----:B------:R-:W-:Y:S10]  /*0710*/  @!P0 BRA `(.L_x_7) ;  /* 0x00000000001c8947 */ /* 0x000ff40003800000 */
[----:B------:R-:W-:Y:S01]  /*0720*/  IMAD.MOV.U32 R14, RZ, RZ, R30 ;  /* 0x000000ffff0e7224 */ /* 0x000fe200078e001e */
[----:B------:R-:W-:Y:S01]  /*0730*/  MOV R8, 0x760 ;  /* 0x0000076000087802 */ /* 0x000fe20000000f00 */
[----:B------:R-:W-:-:S07]  /*0740*/  IMAD.MOV.U32 R9, RZ, RZ, R31 ;  /* 0x000000ffff097224 */ /* 0x000fce00078e001f */
[----:B------:R-:W-:Y:S05]  /*0750*/  CALL.REL.NOINC `($_Z15computeIvKernelPKdS0_S0_S0_lS0_S0_S0_lPd$__internal_trig_reduction_slowpathd) ;  /* 0x0000000c00587944 */ /* 0x000fea0003c00000 */
[----:B------:R-:W-:Y:S02]  /*0760*/  IMAD.MOV.U32 R8, RZ, RZ, R10 ;  /* 0x000000ffff087224 */ /* 0x000fe400078e000a */
[----:B------:R-:W-:Y:S02]  /*0770*/  IMAD.MOV.U32 R36, RZ, RZ, R14 ;  /* 0x000000ffff247224 */ /* 0x000fe400078e000e */
[----:B------:R-:W-:-:S07]  /*0780*/  IMAD.MOV.U32 R37, RZ, RZ, R15 ;  /* 0x000000ffff257224 */ /* 0x000fce00078e000f */
.L_x_7:
[----:B------:R-:W-:Y:S05]  /*0790*/  BSYNC.RECONVERGENT B2 ;  /* 0x0000000000027941 */ /* 0x000fea0003800200 */
.L_x_6:
[----:B------:R-:W-:-:S07]  /*07a0*/  VIADD R24, R8, 0x1 ;  /* 0x0000000108187836 */ /* 0x000fce0000000000 */
.L_x_5:
[----:B------:R-:W-:Y:S05]  /*07b0*/  BSYNC.RECONVERGENT B1 ;  /* 0x0000000000017941 */ /* 0x000fea0003800200 */
.L_x_4:
[----:B------:R-:W-:-:S05]  /*07c0*/  IMAD.SHL.U32 R8, R24, 0x40, RZ ;  /* 0x0000004018087824 */ /* 0x000fca00078e00ff */
[----:B------:R-:W-:-:S04]  /*07d0*/  LOP3.LUT R8, R8, 0x40, RZ, 0xc0, !PT ;  /* 0x0000004008087812 */ /* 0x000fc800078ec0ff */
[----:B------:R-:W-:-:S05]  /*07e0*/  IADD3 R16, P0, PT, R8, UR26, RZ ;  /* 0x0000001a08107c10 */ /* 0x000fca000ff1e0ff */
[----:B------:R-:W-:-:S05]  /*07f0*/  IMAD.X R17, RZ, RZ, UR27, P0 ;  /* 0x0000001bff117e24 */ /* 0x000fca00080e06ff */
[----:B------:R-:W2:Y:S04]  /*0800*/  LDG.E.128.CONSTANT R8, desc[UR10][R16.64] ;  /* 0x0000000a10087981 */ /* 0x000ea8000c1e9d00 */
[----:B------:R-:W3:Y:S04]  /*0810*/  LDG.E.128.CONSTANT R12, desc[UR10][R16.64+0x10] ;  /* 0x0000100a100c7981 */ /* 0x000ee8000c1e9d00 */
[----:B------:R-:W4:Y:S01]  /*0820*/  LDG.E.128.CONSTANT R16, desc[UR10][R16.64+0x20] ;  /* 0x0000200a10107981 */ /* 0x000f22000c1e9d00 */
[----:B------:R-:W-:Y:S01]  /*0830*/  LOP3.LUT R32, R24, 0x1, RZ, 0xc0, !PT ;  /* 0x0000000118207812 */ /* 0x000fe200078ec0ff */
[----:B------:R-:W-:Y:S01]  /*0840*/  IMAD.MOV.U32 R33, RZ, RZ, 0x3da8ff83 ;  /* 0x3da8ff83ff217424 */ /* 0x000fe200078e00ff */
[----:B------:R-:W-:Y:S01]  /*0850*/  DMUL R34, R36, R36 ;  /* 0x0000002424227228 */ /* 0x000fe20000000000 */
[----:B------:R-:W-:Y:S01]  /*0860*/  BSSY.RECONVERGENT B1, `(.L_x_8) ;  /* 0x000002e000017945 */ /* 0x000fe20003800200 */
[----:B------:R-:W-:Y:S01]  /*0870*/  ISETP.NE.U32.AND P0, PT, R32, 0x1, PT ;  /* 0x000000012000780c */ /* 0x000fe20003f05070 */
[----:B------:R-:W-:-:S03]  /*0880*/  IMAD.MOV.U32 R32, RZ, RZ, 0x20fd8164 ;  /* 0x20fd8164ff207424 */ /* 0x000fc600078e00ff */
[----:B------:R-:W-:Y:S02]  /*0890*/  FSEL R33, -R33, 0.11223486810922622681, !P0 ;  /* 0x3de5db6521217808 */ /* 0x000fe40004000100 */
[----:B------:R-:W-:-:S06]  /*08a0*/  FSEL R32, R32, -8.06006814911005101289e+34, !P0 ;  /* 0xf9785eba20207808 */ /* 0x000fcc0004000000 */
[----:B--2---:R-:W-:Y:S02]  /*08b0*/  DFMA R8, R34, R32, R8 ;  /* 0x000000202208722b */ /* 0x004fe40000000008 */
[----:B------:R-:W-:-:S06]  /*08c0*/  @!P2 DMUL R32, RZ, R30 ;  /* 0x0000001eff20a228 */ /* 0x000fcc0000000000 */
[----:B------:R-:W-:-:S08]  /*08d0*/  DFMA R8, R34, R8, R10 ;  /* 0x000000082208722b */ /* 0x000fd0000000000a */
[----:B---3--:R-:W-:-:S08]  /*08e0*/  DFMA R8, R34, R8, R12 ;  /* 0x000000082208722b */ /* 0x008fd0000000000c */
[----:B------:R-:W-:-:S08]  /*08f0*/  DFMA R8, R34, R8, R14 ;  /* 0x000000082208722b */ /* 0x000fd0000000000e */
[----:B----4-:R-:W-:-:S08]  /*0900*/  DFMA R8, R34, R8, R16 ;  /* 0x000000082208722b */ /* 0x010fd00000000010 */
[----:B------:R-:W-:-:S08]  /*0910*/  DFMA R8, R34, R8, R18 ;  /* 0x000000082208722b */ /* 0x000fd00000000012 */
[----:B------:R-:W-:Y:S02]  /*0920*/  DFMA R36, R8, R36, R36 ;  /* 0x000000240824722b */ /* 0x000fe40000000024 */
[----:B------:R-:W-:-:S10]  /*0930*/  DFMA R8, R34, R8, 1 ;  /* 0x3ff000002208742b */ /* 0x000fd40000000008 */
[----:B------:R-:W-:Y:S02]  /*0940*/  FSEL R10, R8, R36, !P0 ;  /* 0x00000024080a7208 */ /* 0x000fe40004000000 */
[----:B------:R-:W-:Y:S02]  /*0950*/  FSEL R11, R9, R37, !P0 ;  /* 0x00000025090b7208 */ /* 0x000fe40004000000 */
[----:B------:R-:W-:Y:S01]  /*0960*/  LOP3.LUT P0, RZ, R24, 0x2, RZ, 0xc0, !PT ;  /* 0x0000000218ff7812 */ /* 0x000fe2000780c0ff */
[----:B------:R-:W-:-:S03]  /*0970*/  @!P2 IMAD.MOV.U32 R24, RZ, RZ, RZ ;  /* 0x000000ffff18a224 */ /* 0x000fc600078e00ff */
[----:B------:R-:W-:-:S10]  /*0980*/  DADD R8, RZ, -R10 ;  /* 0x00000000ff087229 */ /* 0x000fd4000000080a */
[----:B------:R-:W-:Y:S02]  /*0990*/  FSEL R8, R10, R8, !P0 ;  /* 0x000000080a087208 */ /* 0x000fe40004000000 */
[----:B------:R-:W-:-:S06]  /*09a0*/  FSEL R9, R11, R9, !P0 ;  /* 0x000000090b097208 */ /* 0x000fcc0004000000 */
[----:B------:R-:W-:Y:S01]  /*09b0*/  DADD R20, R20, R8 ;  /* 0x0000000014147229 */ /* 0x000fe20000000008 */
[----:B------:R-:W-:Y:S10]  /*09c0*/  @!P2 BRA `(.L_x_9) ;  /* 0x00000000005ca947 */ /* 0x000ff40003800000 */
[----:B------:R-:W-:Y:S01]  /*09d0*/  UMOV UR6, 0x6dc9c883 ;  /* 0x6dc9c88300067882 */ /* 0x000fe20000000000 */
[----:B------:R-:W-:Y:S01]  /*09e0*/  UMOV UR7, 0x3fe45f30 ;  /* 0x3fe45f3000077882 */ /* 0x000fe20000000000 */
[C---:B------:R-:W-:Y:S02]  /*09f0*/  DSETP.GE.AND P0, PT, |R30|.reuse, 2.14748364800000000000e+09, PT ;  /* 0x41e000001e00742a */ /* 0x040fe40003f06200 */
[----:B------:R-:W-:Y:S01]  /*0a00*/  DMUL R8, R30, UR6 ;  /* 0x000000061e087c28 */ /* 0x000fe20008000000 */
[----:B------:R-:W-:Y:S01]  /*0a10*/  UMOV UR6, 0x54442d18 ;  /* 0x54442d1800067882 */ /* 0x000fe20000000000 */
[----:B------:R-:W-:-:S04]  /*0a20*/  UMOV UR7, 0x3ff921fb ;  /* 0x3ff921fb00077882 */ /* 0x000fc80000000000 */
        /* <DEDUP_REMOVED lines=17> */
.L_x_9:
[----:B------:R-:W-:Y:S05]  /*0b40*/  BSYNC.RECONVERGENT B1 ;  /* 0x0000000000017941 */ /* 0x000fea0003800200 */
.L_x_8:
        /* <DEDUP_REMOVED lines=10> */
[----:B------:R-:W-:-:S02]  /*0bf0*/  IADD3 R25, P1, PT, R25, R0, RZ ;  /* 0x0000000019197210 */ /* 0x000fc40007f3e0ff */
[----:B------:R-:W-:Y:S01]  /*0c00*/  ISETP.NE.U32.AND P0, PT, R30, 0x1, PT ;  /* 0x000000011e00780c */ /* 0x000fe20003f05070 */
[----:B------:R-:W-:Y:S01]  /*0c10*/  IMAD.MOV.U32 R30, RZ, RZ, 0x20fd8164 ;  /* 0x20fd8164ff1e7424 */ /* 0x000fe200078e00ff */
[----:B------:R-:W-:Y:S01]  /*0c20*/  LEA R3, P2, R0, R3, 0x3 ;  /* 0x0000000300037211 */ /* 0x000fe200078418ff */
[----:B------:R-:W-:Y:S01]  /*0c30*/  IMAD.X R22, RZ, RZ, R22, P1 ;  /* 0x000000ffff167224 */ /* 0x000fe200008e0616 */
[----:B------:R-:W-:Y:S02]  /*0c40*/  FSEL R31, -R31, 0.11223486810922622681, !P0 ;  /* 0x3de5db651f1f7808 */ /* 0x000fe40004000100 */
[----:B------:R-:W-:Y:S02]  /*0c50*/  FSEL R30, R30, -8.06006814911005101289e+34, !P0 ;  /* 0xf9785eba1e1e7808 */ /* 0x000fe40004000000 */
[----:B------:R-:W-:-:S04]  /*0c60*/  LEA.HI.X R23, R0, R23, RZ, 0x3, P2 ;  /* 0x0000001700177211 */ /* 0x000fc800010f1cff */
[----:B--2---:R-:W-:-:S08]  /*0c70*/  DFMA R8, R34, R30, R8 ;  /* 0x0000001e2208722b */ /* 0x004fd00000000008 */
        /* <DEDUP_REMOVED lines=9> */
[----:B------:R-:W-:-:S04]  /*0d10*/  LOP3.LUT P0, RZ, R24, 0x2, RZ, 0xc0, !PT ;  /* 0x0000000218ff7812 */ /* 0x000fc8000780c0ff */
[----:B------:R-:W-:-:S10]  /*0d20*/  DADD R8, RZ, -R10 ;  /* 0x00000000ff087229 */ /* 0x000fd4000000080a */
[----:B------:R-:W-:Y:S02]  /*0d30*/  FSEL R8, R10, R8, !P0 ;  /* 0x000000080a087208 */ /* 0x000fe40004000000 */
[----:B------:R-:W-:Y:S02]  /*0d40*/  FSEL R9, R11, R9, !P0 ;  /* 0x000000090b097208 */ /* 0x000fe40004000000 */
[----:B------:R-:W-:-:S04]  /*0d50*/  ISETP.GE.U32.AND P0, PT, R25, UR32, PT ;  /* 0x0000002019007c0c */ /* 0x000fc8000bf06070 */
[----:B------:R-:W-:Y:S01]  /*0d60*/  ISETP.GE.AND.EX P0, PT, R22, UR33, PT, P0 ;  /* 0x0000002116007c0c */ /* 0x000fe2000bf06300 */
[----:B------:R-:W-:-:S12]  /*0d70*/  DADD R6, R6, R8 ;  /* 0x0000000006067229 */ /* 0x000fd80000000008 */
[----:B------:R-:W-:Y:S05]  /*0d80*/  @!P0 BRA `(.L_x_10) ;  /* 0xfffffff400548947 */ /* 0x000fea000383ffff */
.L_x_1:
[----:B0-23--:R-:W-:Y:S05]  /*0d90*/  BSYNC.RECONVERGENT B0 ;  /* 0x0000000000007941 */ /* 0x00dfea0003800200 */
.L_x_0:
[----:B------:R-:W0:Y:S01]  /*0da0*/  S2R R4, SR_CgaCtaId ;  /* 0x0000000000047919 */ /* 0x000e220000008800 */
[----:B------:R-:W-:Y:S02]  /*0db0*/  MOV R3, 0x400 ;  /* 0x0000040000037802 */ /* 0x000fe40000000f00 */
[----:B------:R-:W-:Y:S02]  /*0dc0*/  ISETP.GE.U32.AND P0, PT, R0, 0x2, PT ;  /* 0x000000020000780c */ /* 0x000fe40003f06070 */
[----:B0-----:R-:W-:-:S05]  /*0dd0*/  LEA R3, R4, R3, 0x18 ;  /* 0x0000000304037211 */ /* 0x001fca00078ec0ff */
[--C-:B------:R-:W-:Y:S02]  /*0de0*/  IMAD R13, R0, 0x8, R3.reuse ;  /* 0x00000008000d7824 */ /* 0x100fe400078e0203 */
[C---:B------:R-:W-:Y:S02]  /*0df0*/  IMAD R3, R2.reuse, 0x8, R3 ;  /* 0x0000000802037824 */ /* 0x040fe400078e0203 */
[----:B------:R-:W-:-:S03]  /*0e00*/  IMAD R15, R2, 0x8, R13 ;  /* 0x00000008020f7824 */ /* 0x000fc600078e020d */
[----:B------:R0:W-:Y:S04]  /*0e10*/  STS.64 [R3], R20 ;  /* 0x0000001403007388 */ /* 0x0001e80000000a00 */
[----:B------:R0:W-:Y:S01]  /*0e20*/  STS.64 [R15], R6 ;  /* 0x000000060f007388 */ /* 0x0001e20000000a00 */
[----:B------:R-:W-:Y:S06]  /*0e30*/  BAR.SYNC.DEFER_BLOCKING 0x0 ;  /* 0x0000000000007b1d */ /* 0x000fec0000010000 */
[----:B------:R-:W-:Y:S05]  /*0e40*/  @!P0 BRA `(.L_x_11) ;  /* 0x00000000004c8947 */ /* 0x000fea0003800000 */
.L_x_14:
[----:B------:R-:W-:Y:S01]  /*0e50*/  SHF.R.U32.HI R12, RZ, 0x1, R0 ;  /* 0x00000001ff0c7819 */ /* 0x000fe20000011600 */
[----:B------:R-:W-:Y:S03]  /*0e60*/  BSSY.RECONVERGENT B0, `(.L_x_12) ;  /* 0x000000d000007945 */ /* 0x000fe60003800200 */
[----:B------:R-:W-:-:S13]  /*0e70*/  ISETP.GE.U32.AND P0, PT, R2, R12, PT ;  /* 0x0000000c0200720c */ /* 0x000fda0003f06070 */
[----:B-1----:R-:W-:Y:S05]  /*0e80*/  @P0 BRA `(.L_x_13) ;  /* 0x0000000000280947 */ /* 0x002fea0003800000 */
[C---:B------:R-:W-:Y:S01]  /*0e90*/  IMAD R10, R12.reuse, 0x8, R3 ;  /* 0x000000080c0a7824 */ /* 0x040fe200078e0203 */
[----:B0-----:R-:W-:Y:S01]  /*0ea0*/  LDS.64 R6, [R3] ;  /* 0x0000000003067984 */ /* 0x001fe20000000a00 */
[----:B------:R-:W-:-:S03]  /*0eb0*/  IMAD R11, R12, 0x8, R15 ;  /* 0x000000080c0b7824 */ /* 0x000fc600078e020f */
[----:B------:R-:W0:Y:S02]  /*0ec0*/  LDS.64 R4, [R10] ;  /* 0x000000000a047984 */ /* 0x000e240000000a00 */
[----:B0-----:R-:W-:-:S07]  /*0ed0*/  DADD R4, R4, R6 ;  /* 0x0000000004047229 */ /* 0x001fce0000000006 */
[----:B------:R-:W-:Y:S04]  /*0ee0*/  STS.64 [R3], R4 ;  /* 0x0000000403007388 */ /* 0x000fe80000000a00 */
[----:B------:R-:W-:Y:S04]  /*0ef0*/  LDS.64 R6, [R11] ;  /* 0x000000000b067984 */ /* 0x000fe80000000a00 */
[----:B------:R-:W0:Y:S02]  /*0f00*/  LDS.64 R8, [R15] ;  /* 0x000000000f087984 */ /* 0x000e240000000a00 */
[----:B0-----:R-:W-:-:S07]  /*0f10*/  DADD R6, R6, R8 ;  /* 0x0000000006067229 */ /* 0x001fce0000000008 */
[----:B------:R1:W-:Y:S04]  /*0f20*/  STS.64 [R15], R6 ;  /* 0x000000060f007388 */ /* 0x0003e80000000a00 */
.L_x_13:
[----:B------:R-:W-:Y:S05]  /*0f30*/  BSYNC.RECONVERGENT B0 ;  /* 0x0000000000007941 */ /* 0x000fea0003800200 */
.L_x_12:
[----:B------:R-:W-:Y:S01]  /*0f40*/  BAR.SYNC.DEFER_BLOCKING 0x0 ;  /* 0x0000000000007b1d */ /* 0x000fe20000010000 */
[----:B------:R-:W-:Y:S01]  /*0f50*/  ISETP.GT.U32.AND P0, PT, R0, 0x3, PT ;  /* 0x000000030000780c */ /* 0x000fe20003f04070 */
[----:B------:R-:W-:-:S12]  /*0f60*/  IMAD.MOV.U32 R0, RZ, RZ, R12 ;  /* 0x000000ffff007224 */ /* 0x000fd800078e000c */
[----:B------:R-:W-:Y:S05]  /*0f70*/  @P0 BRA `(.L_x_14) ;  /* 0xfffffffc00b40947 */ /* 0x000fea000383ffff */
.L_x_11:
[----:B------:R-:W-:-:S13]  /*0f80*/  ISETP.NE.AND P0, PT, R2, RZ, PT ;  /* 0x000000ff0200720c */ /* 0x000fda0003f05270 */
[----:B------:R-:W-:Y:S05]  /*0f90*/  @P0 EXIT ;  /* 0x000000000000094d */ /* 0x000fea0003800000 */
[----:B------:R-:W2:Y:S01]  /*0fa0*/  S2UR UR5, SR_CgaCtaId ;  /* 0x00000000000579c3 */ /* 0x000ea20000008800 */
[----:B------:R-:W-:Y:S01]  /*0fb0*/  UMOV UR4, 0x400 ;  /* 0x0000040000047882 */ /* 0x000fe20000000000 */
[----:B------:R-:W3:Y:S01]  /*0fc0*/  LDS.64 R4, [R13] ;  /* 0x000000000d047984 */ /* 0x000ee20000000a00 */
[----:B01----:R-:W-:Y:S02]  /*0fd0*/  IMAD.MOV.U32 R6, RZ, RZ, 0x0 ;  /* 0x00000000ff067424 */ /* 0x003fe400078e00ff */
[----:B------:R-:W-:Y:S01]  /*0fe0*/  IMAD.MOV.U32 R7, RZ, RZ, 0x3fd80000 ;  /* 0x3fd80000ff077424 */ /* 0x000fe200078e00ff */
[----:B--2---:R-:W-:-:S09]  /*0ff0*/  ULEA UR4, UR5, UR4, 0x18 ;  /* 0x0000000405047291 */ /* 0x004fd2000f8ec0ff */
[----:B------:R-:W0:Y:S01]  /*1000*/  LDS.64 R2, [UR4] ;  /* 0x00000004ff027984 */ /* 0x000e220008000a00 */
[----:B---3--:R-:W-:-:S08]  /*1010*/  DMUL R4, R4, R4 ;  /* 0x0000000404047228 */ /* 0x008fd00000000000 */
[----:B0-----:R-:W-:-:S06]  /*1020*/  DFMA R8, R2, R2, R4 ;  /* 0x000000020208722b */ /* 0x001fcc0000000004 */
[----:B------:R-:W0:Y:S04]  /*1030*/  MUFU.RSQ64H R3, R9 ;  /* 0x0000000900037308 */ /* 0x000e280000001c00 */
[----:B------:R-:W-:-:S05]  /*1040*/  VIADD R2, R9, 0xfcb00000 ;  /* 0xfcb0000009027836 */ /* 0x000fca0000000000 */
[----:B------:R-:W-:Y:S01]  /*1050*/  ISETP.GE.U32.AND P0, PT, R2, 0x7ca00000, PT ;  /* 0x7ca000000200780c */ /* 0x000fe20003f06070 */
[----:B0-----:R-:W-:-:S08]  /*1060*/  DMUL R4, R2, R2 ;  /* 0x0000000202047228 */ /* 0x001fd00000000000 */
        /* <DEDUP_REMOVED lines=13> */
[----:B------:R-:W-:-:S07]  /*1140*/  IMAD.MOV.U32 R19, RZ, RZ, R7 ;  /* 0x000000ffff137224 */ /* 0x000fce00078e0007 */
[----:B------:R-:W-:Y:S05]  /*1150*/  CALL.REL.NOINC `($__internal_0_$__cuda_sm20_dsqrt_rn_f64_mediumpath_v1) ;  /* 0x0000000000247944 */ /* 0x000fea0003c00000 */
[----:B------:R-:W-:Y:S02]  /*1160*/  IMAD.MOV.U32 R4, RZ, RZ, R30 ;  /* 0x000000ffff047224 */ /* 0x000fe400078e001e */
[----:B------:R-:W-:-:S07]  /*1170*/  IMAD.MOV.U32 R5, RZ, RZ, R31 ;  /* 0x000000ffff057224 */ /* 0x000fce00078e001f */
.L_x_15:
[----:B------:R-:W0:Y:S02]  /*1180*/  LDCU.64 UR4, c[0x0][0x3c8] ;  /* 0x00007900ff0477ac */ /* 0x000e240008000a00 */
[----:B0-----:R-:W-:-:S04]  /*1190*/  ULEA UR4, UP0, UR25, UR4, 0x3 ;  /* 0x0000000419047291 */ /* 0x001fc8000f8018ff */
[----:B------:R-:W-:Y:S02]  /*11a0*/  ULEA.HI.X UR5, UR25, UR5, URZ, 0x3, UP0 ;  /* 0x0000000519057291 */ /* 0x000fe400080f1cff */
[----:B------:R-:W-:-:S04]  /*11b0*/  IMAD.U32 R2, RZ, RZ, UR4 ;  /* 0x00000004ff027e24 */ /* 0x000fc8000f8e00ff */
[----:B------:R-:W-:-:S05]  /*11c0*/  IMAD.U32 R3, RZ, RZ, UR5 ;  /* 0x00000005ff037e24 */ /* 0x000fca000f8e00ff */
[----:B------:R-:W-:Y:S01]  /*11d0*/  STG.E.64 desc[UR10][R2.64], R4 ;  /* 0x0000000402007986 */ /* 0x000fe2000c101b0a */
[----:B------:R-:W-:Y:S05]  /*11e0*/  EXIT ;  /* 0x000000000000794d */ /* 0x000fea0003800000 */
        .weak           $__internal_0_$__cuda_sm20_dsqrt_rn_f64_mediumpath_v1
        .type           $__internal_0_$__cuda_sm20_dsqrt_rn_f64_mediumpath_v1,@function
        .size           $__internal_0_$__cuda_sm20_dsqrt_rn_f64_mediumpath_v1,($_Z15computeIvKernelPKdS0_S0_S0_lS0_S0_S0_lPd$__internal_trig_reduction_slowpathd - $__internal_0_$__cuda_sm20_dsqrt_rn_f64_mediumpath_v1)
$__internal_0_$__cuda_sm20_dsqrt_rn_f64_mediumpath_v1:
[----:B------:R-:W-:Y:S01]  /*11f0*/  ISETP.GE.U32.AND P0, PT, R32, -0x3400000, PT ;  /* 0xfcc000002000780c */ /* 0x000fe20003f06070 */
[----:B------:R-:W-:Y:S01]  /*1200*/  BSSY.RECONVERGENT B2, `(.L_x_16) ;  /* 0x0000026000027945 */ /* 0x000fe20003800200 */
[----:B------:R-:W-:Y:S02]  /*1210*/  IMAD.MOV.U32 R15, RZ, RZ, R13 ;  /* 0x000000ffff0f7224 */ /* 0x000fe400078e000d */
[----:B------:R-:W-:Y:S02]  /*1220*/  IMAD.MOV.U32 R14, RZ, RZ, R18 ;  /* 0x000000ffff0e7224 */ /* 0x000fe400078e0012 */
[----:B------:R-:W-:-:S07]  /*1230*/  IMAD.MOV.U32 R13, RZ, RZ, R19 ;  /* 0x000000ffff0d7224 */ /* 0x000fce00078e0013 */
[----:B------:R-:W-:Y:S05]  /*1240*/  @!P0 BRA `(.L_x_17) ;  /* 0x0000000000208947 */ /* 0x000fea0003800000 */
[----:B------:R-:W-:-:S10]  /*1250*/  DFMA.RM R12, R14, R12, R16 ;  /* 0x0000000c0e0c722b */ /* 0x000fd40000004010 */
[----:B------:R-:W-:-:S05]  /*1260*/  IADD3 R14, P0, PT, R12, 0x1, RZ ;  /* 0x000000010c0e7810 */ /* 0x000fca0007f1e0ff */
[----:B------:R-:W-:-:S06]  /*1270*/  IMAD.X R15, RZ, RZ, R13, P0 ;  /* 0x000000ffff0f7224 */ /* 0x000fcc00000e060d */
[----:B------:R-:W-:-:S08]  /*1280*/  DFMA.RP R8, -R12, R14, R8 ;  /* 0x0000000e0c08722b */ /* 0x000fd00000008108 */
[----:B------:R-:W-:-:S06]  /*1290*/  DSETP.GT.AND P0, PT, R8, RZ, PT ;  /* 0x000000ff0800722a */ /* 0x000fcc0003f04000 */
[----:B------:R-:W-:Y:S02]  /*12a0*/  FSEL R12, R14, R12, P0 ;  /* 0x0000000c0e0c7208 */ /* 0x000fe40000000000 */
[----:B------:R-:W-:Y:S01]  /*12b0*/  FSEL R13, R15, R13, P0 ;  /* 0x0000000d0f0d7208 */ /* 0x000fe20000000000 */
[----:B------:R-:W-:Y:S06]  /*12c0*/  BRA `(.L_x_18) ;  /* 0x0000000000647947 */ /* 0x000fec0003800000 */
.L_x_17:
[----:B------:R-:W-:-:S14]  /*12d0*/  DSETP.NE.AND P0, PT, R8, RZ, PT ;  /* 0x000000ff0800722a */ /* 0x000fdc0003f05000 */
[----:B------:R-:W-:Y:S05]  /*12e0*/  @!P0 BRA `(.L_x_19) ;  /* 0x0000000000588947 */ /* 0x000fea0003800000 */
[----:B------:R-:W-:-:S13]  /*12f0*/  ISETP.GE.AND P0, PT, R9, RZ, PT ;  /* 0x000000ff0900720c */ /* 0x000fda0003f06270 */
[----:B------:R-:W-:Y:S02]  /*1300*/  @!P0 IMAD.MOV.U32 R12, RZ, RZ, 0x0 ;  /* 0x00000000ff0c8424 */ /* 0x000fe400078e00ff */
[----:B------:R-:W-:Y:S01]  /*1310*/  @!P0 IMAD.MOV.U32 R13, RZ, RZ, -0x80000 ;  /* 0xfff80000ff0d8424 */ /* 0x000fe200078e00ff */
[----:B------:R-:W-:Y:S06]  /*1320*/  @!P0 BRA `(.L_x_18) ;  /* 0x00000000004c8947 */ /* 0x000fec0003800000 */
[----:B------:R-:W-:-:S13]  /*1330*/  ISETP.GT.AND P0, PT, R9, 0x7fefffff, PT ;  /* 0x7fefffff0900780c */ /* 0x000fda0003f04270 */
[----:B------:R-:W-:Y:S05]  /*1340*/  @P0 BRA `(.L_x_19) ;  /* 0x0000000000400947 */ /* 0x000fea0003800000 */
[----:B------:R-:W-:Y:S01]  /*1350*/  DMUL R8, R8, 8.11296384146066816958e+31 ;  /* 0x4690000008087828 */ /* 0x000fe20000000000 */
[----:B------:R-:W-:Y:S02]  /*1360*/  IMAD.MOV.U32 R12, RZ, RZ, RZ ;  /* 0x000000ffff0c7224 */ /* 0x000fe400078e00ff */
[----:B------:R-:W-:Y:S02]  /*1370*/  IMAD.MOV.U32 R16, RZ, RZ, 0x0 ;  /* 0x00000000ff107424 */ /* 0x000fe400078e00ff */
[----:B------:R-:W-:Y:S01]  /*1380*/  IMAD.MOV.U32 R17, RZ, RZ, 0x3fd80000 ;  /* 0x3fd80000ff117424 */ /* 0x000fe200078e00ff */
[----:B------:R-:W0:Y:S02]  /*1390*/  MUFU.RSQ64H R13, R9 ;  /* 0x00000009000d7308 */ /* 0x000e240000001c00 */
[----:B0-----:R-:W-:-:S08]  /*13a0*/  DMUL R14, R12, R12 ;  /* 0x0000000c0c0e7228 */ /* 0x001fd00000000000 */
[----:B------:R-:W-:-:S08]  /*13b0*/  DFMA R14, R8, -R14, 1 ;  /* 0x3ff00000080e742b */ /* 0x000fd0000000080e */
[----:B------:R-:W-:Y:S02]  /*13c0*/  DFMA R16, R14, R16, 0.5 ;  /* 0x3fe000000e10742b */ /* 0x000fe40000000010 */
[----:B------:R-:W-:-:S08]  /*13d0*/  DMUL R14, R12, R14 ;  /* 0x0000000e0c0e7228 */ /* 0x000fd00000000000 */
[----:B------:R-:W-:-:S08]  /*13e0*/  DFMA R14, R16, R14, R12 ;  /* 0x0000000e100e722b */ /* 0x000fd0000000000c */
[----:B------:R-:W-:Y:S02]  /*13f0*/  DMUL R12, R8, R14 ;  /* 0x0000000e080c7228 */ /* 0x000fe40000000000 */
[----:B------:R-:W-:-:S06]  /*1400*/  VIADD R15, R15, 0xfff00000 ;  /* 0xfff000000f0f7836 */ /* 0x000fcc0000000000 */
[----:B------:R-:W-:-:S08]  /*1410*/  DFMA R16, R12, -R12, R8 ;  /* 0x8000000c0c10722b */ /* 0x000fd00000000008 */
[----:B------:R-:W-:-:S10]  /*1420*/  DFMA R12, R14, R16, R12 ;  /* 0x000000100e0c722b */ /* 0x000fd4000000000c */
[----:B------:R-:W-:Y:S01]  /*1430*/  VIADD R13, R13, 0xfcb00000 ;  /* 0xfcb000000d0d7836 */ /* 0x000fe20000000000 */
[----:B------:R-:W-:Y:S06]  /*1440*/  BRA `(.L_x_18) ;  /* 0x0000000000047947 */ /* 0x000fec0003800000 */
.L_x_19:
[----:B------:R-:W-:-:S11]  /*1450*/  DADD R12, R8, R8 ;  /* 0x00000000080c7229 */ /* 0x000fd60000000008 */
.L_x_18:
[----:B------:R-:W-:Y:S05]  /*1460*/  BSYNC.RECONVERGENT B2 ;  /* 0x0000000000027941 */ /* 0x000fea0003800200 */
.L_x_16:
[----:B------:R-:W-:Y:S02]  /*1470*/  IMAD.MOV.U32 R8, RZ, RZ, R24 ;  /* 0x000000ffff087224 */ /* 0x000fe400078e0018 */
[----:B------:R-:W-:Y:S02]  /*1480*/  IMAD.MOV.U32 R9, RZ, RZ, 0x0 ;  /* 0x00000000ff097424 */ /* 0x000fe400078e00ff */
[----:B------:R-:W-:Y:S02]  /*1490*/  IMAD.MOV.U32 R30, RZ, RZ, R12 ;  /* 0x000000ffff1e7224 */ /* 0x000fe400078e000c */
[----:B------:R-:W-:Y:S01]  /*14a0*/  IMAD.MOV.U32 R31, RZ, RZ, R13 ;  /* 0x000000ffff1f7224 */ /* 0x000fe200078e000d */
[----:B------:R-:W-:Y:S06]  /*14b0*/  RET.REL.NODEC R8 `(_Z15computeIvKernelPKdS0_S0_S0_lS0_S0_S0_lPd) ;  /* 0xffffffe808d07950 */ /* 0x000fec0003c3ffff */
        .type           $_Z15computeIvKernelPKdS0_S0_S0_lS0_S0_S0_lPd$__internal_trig_reduction_slowpathd,@function
        .size           $_Z15computeIvKernelPKdS0_S0_S0_lS0_S0_S0_lPd$__internal_trig_reduction_slowpathd,(.L_x_36 - $_Z15computeIvKernelPKdS0_S0_S0_lS0_S0_S0_lPd$__internal_trig_reduction_slowpathd)
$_Z15computeIvKernelPKdS0_S0_S0_lS0_S0_S0_lPd$__internal_trig_reduction_slowpathd:
[--C-:B------:R-:W-:Y:S01]  /*14c0*/  SHF.R.U32.HI R16, RZ, 0x14, R9.reuse ;  /* 0x00000014ff107819 */ /* 0x100fe20000011609 */
[----:B------:R-:W-:Y:S02]  /*14d0*/  IMAD.MOV.U32 R15, RZ, RZ, R9 ;  /* 0x000000ffff0f7224 */ /* 0x000fe400078e0009 */
[----:B------:R-:W-:Y:S01]  /*14e0*/  IMAD.MOV.U32 R10, RZ, RZ, RZ ;  /* 0x000000ffff0a7224 */ /* 0x000fe200078e00ff */
[----:B------:R-:W-:-:S04]  /*14f0*/  LOP3.LUT R11, R16, 0x7ff, RZ, 0xc0, !PT ;  /* 0x000007ff100b7812 */ /* 0x000fc800078ec0ff */
[----:B------:R-:W-:-:S13]  /*1500*/  ISETP.NE.AND P0, PT, R11, 0x7ff, PT ;  /* 0x000007ff0b00780c */ /* 0x000fda0003f05270 */
[----:B------:R-:W-:Y:S05]  /*1510*/  @!P0 BRA `(.L_x_20) ;  /* 0x0000000800448947 */ /* 0x000fea0003800000 */
[----:B------:R-:W-:Y:S01]  /*1520*/  VIADD R10, R11, 0xfffffc00 ;  /* 0xfffffc000b0a7836 */ /* 0x000fe20000000000 */
[----:B------:R-:W-:Y:S01]  /*1530*/  BSSY.RECONVERGENT B3, `(.L_x_21) ;  /* 0x000002e000037945 */ /* 0x000fe20003800200 */
[----:B------:R-:W-:-:S03]  /*1540*/  CS2R R12, SRZ ;  /* 0x00000000000c7805 */ /* 0x000fc6000001ff00 */
[----:B------:R-:W-:Y:S02]  /*1550*/  SHF.R.U32.HI R17, RZ, 0x6, R10 ;  /* 0x00000006ff117819 */ /* 0x000fe4000001160a */
[----:B------:R-:W-:Y:S02]  /*1560*/  ISETP.GE.U32.AND P0, PT, R10, 0x80, PT ;  /* 0x000000800a00780c */ /* 0x000fe40003f06070 */
[C---:B------:R-:W-:Y:S02]  /*1570*/  IADD3 R18, PT, PT, -R17.reuse, 0x13, RZ ;  /* 0x0000001311127810 */ /* 0x040fe40007ffe1ff */
[----:B------:R-:W-:Y:S02]  /*1580*/  IADD3 R35, PT, PT, -R17, 0xf, RZ ;  /* 0x0000000f11237810 */ /* 0x000fe40007ffe1ff */
[----:B------:R-:W-:-:S04]  /*1590*/  SEL R18, R18, 0x12, P0 ;  /* 0x0000001212127807 */ /* 0x000fc80000000000 */
[----:B------:R-:W-:-:S13]  /*15a0*/  ISETP.GE.AND P0, PT, R35, R18, PT ;  /* 0x000000122300720c */ /* 0x000fda0003f06270 */
[----:B------:R-:W-:Y:S05]  /*15b0*/  @P0 BRA `(.L_x_22) ;  /* 0x0000000000940947 */ /* 0x000fea0003800000 */
[----:B------:R-:W0:Y:S01]  /*15c0*/  LDC.64 R10, c[0x0][0x358] ;  /* 0x0000d600ff0a7b82 */ /* 0x000e220000000a00 */
[C---:B------:R-:W-:Y:S01]  /*15d0*/  SHF.L.U64.HI R19, R14.reuse, 0xb, R15 ;  /* 0x0000000b0e137819 */ /* 0x040fe2000001020f */
[----:B------:R-:W-:Y:S01]  /*15e0*/  BSSY.RECONVERGENT B4, `(.L_x_23) ;  /* 0x0000021000047945 */ /* 0x000fe20003800200 */
[----:B------:R-:W-:Y:S01]  /*15f0*/  IMAD.SHL.U32 R33, R14, 0x800, RZ ;  /* 0x000008000e217824 */ /* 0x000fe200078e00ff */
[----:B------:R-:W-:Y:S01]  /*1600*/  IADD3 R32, PT, PT, RZ, -R17, -R18 ;  /* 0x80000011ff207210 */ /* 0x000fe20007ffe812 */
[----:B------:R-:W-:Y:S01]  /*1610*/  IMAD.MOV.U32 R24, RZ, RZ, RZ ;  /* 0x000000ffff187224 */ /* 0x000fe200078e00ff */
[----:B------:R-:W-:Y:S02]  /*1620*/  LOP3.LUT R19, R19, 0x80000000, RZ, 0xfc, !PT ;  /* 0x8000000013137812 */ /* 0x000fe400078efcff */
[----:B------:R-:W-:-:S07]  /*1630*/  CS2R R12, SRZ ;  /* 0x00000000000c7805 */ /* 0x000fce000001ff00 */
.L_x_24:
[----:B------:R-:W1:Y:S01]  /*1640*/  LDC.64 R14, c[0x4][RZ] ;  /* 0x01000000ff0e7b82 */ /* 0x000e620000000a00 */
[----:B0-----:R-:W-:Y:S02]  /*1650*/  R2UR UR6, R10 ;  /* 0x000000000a0672ca */ /* 0x001fe400000e0000 */
[----:B------:R-:W-:Y:S01]  /*1660*/  R2UR UR7, R11 ;  /* 0x000000000b0772ca */ /* 0x000fe200000e0000 */
[----:B-1----:R-:W-:-:S12]  /*1670*/  IMAD.WIDE R14, R35, 0x8, R14 ;  /* 0x00000008230e7825 */ /* 0x002fd800078e020e */
[----:B------:R-:W2:Y:S01]  /*1680*/  LDG.E.64.CONSTANT R14, desc[UR6][R14.64] ;  /* 0x000000060e0e7981 */ /* 0x000ea2000c1e9b00 */
[----:B------:R-:W-:Y:S02]  /*1690*/  VIADD R32, R32, 0x1 ;  /* 0x0000000120207836 */ /* 0x000fe40000000000 */
[----:B------:R-:W-:Y:S02]  /*16a0*/  VIADD R35, R35, 0x1 ;  /* 0x0000000123237836 */ /* 0x000fe40000000000 */
[----:B--2---:R-:W-:-:S04]  /*16b0*/  IMAD.WIDE.U32 R12, P3, R14, R33, R12 ;  /* 0x000000210e0c7225 */ /* 0x004fc8000786000c */
[----:B------:R-:W-:Y:S02]  /*16c0*/  IMAD R37, R14, R19, RZ ;  /* 0x000000130e257224 */ /* 0x000fe400078e02ff */
[C---:B------:R-:W-:Y:S02]  /*16d0*/  IMAD R34, R15.reuse, R33, RZ ;  /* 0x000000210f227224 */ /* 0x040fe400078e02ff */
[----:B------:R-:W-:Y:S01]  /*16e0*/  IMAD R36, R15, R19, RZ ;  /* 0x000000130f247224 */ /* 0x000fe200078e02ff */
[----:B------:R-:W-:Y:S01]  /*16f0*/  IADD3 R13, P0, PT, R37, R13, RZ ;  /* 0x0000000d250d7210 */ /* 0x000fe20007f1e0ff */
[C---:B------:R-:W-:Y:S02]  /*1700*/  IMAD R37, R24.reuse, 0x8, R1 ;  /* 0x0000000818257824 */ /* 0x040fe400078e0201 */
[----:B------:R-:W-:Y:S01]  /*1710*/  VIADD R24, R24, 0x1 ;  /* 0x0000000118187836 */ /* 0x000fe20000000000 */
[----:B------:R-:W-:Y:S01]  /*1720*/  IADD3 R13, P1, PT, R34, R13, RZ ;  /* 0x0000000d220d7210 */ /* 0x000fe20007f3e0ff */
[----:B------:R-:W-:-:S04]  /*1730*/  IMAD.HI.U32 R34, R14, R19, RZ ;  /* 0x000000130e227227 */ /* 0x000fc800078e00ff */
[----:B------:R-:W-:Y:S01]  /*1740*/  IMAD.X R14, RZ, RZ, R34, P3 ;  /* 0x000000ffff0e7224 */ /* 0x000fe200018e0622 */
[----:B------:R0:W-:Y:S01]  /*1750*/  STL.64 [R37], R12 ;  /* 0x0000000c25007387 */ /* 0x0001e20000100a00 */
[----:B------:R-:W-:-:S05]  /*1760*/  IMAD.HI.U32 R34, R15, R33, RZ ;  /* 0x000000210f227227 */ /* 0x000fca00078e00ff */
[----:B------:R-:W-:Y:S01]  /*1770*/  IADD3.X R14, P0, PT, R34, R14, RZ, P0, !PT ;  /* 0x0000000e220e7210 */ /* 0x000fe2000071e4ff */
[----:B------:R-:W-:-:S03]  /*1780*/  IMAD.HI.U32 R34, R15, R19, RZ ;  /* 0x000000130f227227 */ /* 0x000fc600078e00ff */
[----:B------:R-:W-:Y:S01]  /*1790*/  IADD3.X R15, P1, PT, R36, R14, RZ, P1, !PT ;  /* 0x0000000e240f7210 */ /* 0x000fe20000f3e4ff */
[----:B------:R-:W-:Y:S01]  /*17a0*/  IMAD.X R14, RZ, RZ, R34, P0 ;  /* 0x000000ffff0e7224 */ /* 0x000fe200000e0622 */
[----:B------:R-:W-:-:S03]  /*17b0*/  ISETP.NE.AND P0, PT, R32, -0xf, PT ;  /* 0xfffffff12000780c */ /* 0x000fc60003f05270 */
[----:B0-----:R-:W-:Y:S02]  /*17c0*/  IMAD.X R13, RZ, RZ, R14, P1 ;  /* 0x000000ffff0d7224 */ /* 0x001fe400008e060e */
[----:B------:R-:W-:-:S08]  /*17d0*/  IMAD.MOV.U32 R12, RZ, RZ, R15 ;  /* 0x000000ffff0c7224 */ /* 0x000fd000078e000f */
[----:B------:R-:W-:Y:S05]  /*17e0*/  @P0 BRA `(.L_x_24) ;  /* 0xfffffffc00940947 */ /* 0x000fea000383ffff */
[----:B------:R-:W-:Y:S05]  /*17f0*/  BSYNC.RECONVERGENT B4 ;  /* 0x0000000000047941 */ /* 0x000fea0003800200 */
.L_x_23:
[----:B------:R-:W-:-:S07]  /*1800*/  IMAD.MOV.U32 R35, RZ, RZ, R18 ;  /* 0x000000ffff237224 */ /* 0x000fce00078e0012 */
.L_x_22:
[----:B------:R-:W-:Y:S05]  /*1810*/  BSYNC.RECONVERGENT B3 ;  /* 0x0000000000037941 */ /* 0x000fea0003800200 */
.L_x_21:
[----:B------:R-:W-:Y:S01]  /*1820*/  LOP3.LUT P0, R33, R16, 0x3f, RZ, 0xc0, !PT ;  /* 0x0000003f10217812 */ /* 0x000fe2000780c0ff */
[----:B------:R-:W-:-:S04]  /*1830*/  IMAD.IADD R10, R17, 0x1, R35 ;  /* 0x00000001110a7824 */ /* 0x000fc800078e0223 */
[----:B------:R-:W-:-:S05]  /*1840*/  IMAD.U32 R24, R10, 0x8, R1 ;  /* 0x000000080a187824 */ /* 0x000fca00078e0001 */
[----:B------:R0:W-:Y:S04]  /*1850*/  STL.64 [R24+-0x78], R12 ;  /* 0xffff880c18007387 */ /* 0x0001e80000100a00 */
[----:B------:R-:W2:Y:S04]  /*1860*/  @P0 LDL.64 R18, [R1+0x8] ;  /* 0x0000080001120983 */ /* 0x000ea80000100a00 */
[----:B------:R-:W3:Y:S04]  /*1870*/  LDL.64 R14, [R1+0x10] ;  /* 0x00001000010e7983 */ /* 0x000ee80000100a00 */
[----:B------:R-:W4:Y:S01]  /*1880*/  LDL.64 R10, [R1+0x18] ;  /* 0x00001800010a7983 */ /* 0x000f220000100a00 */
[----:B------:R-:W-:Y:S01]  /*1890*/  @P0 LOP3.LUT R16, R33, 0x3f, RZ, 0x3c, !PT ;  /* 0x0000003f21100812 */ /* 0x000fe200078e3cff */
[----:B------:R-:W-:Y:S01]  /*18a0*/  BSSY.RECONVERGENT B3, `(.L_x_25) ;  /* 0x0000034000037945 */ /* 0x000fe20003800200 */
[----:B--2---:R-:W-:-:S02]  /*18b0*/  @P0 SHF.R.U64 R17, R18, 0x1, R19 ;  /* 0x0000000112110819 */ /* 0x004fc40000001213 */
[----:B------:R-:W-:Y:S02]  /*18c0*/  @P0 SHF.R.U32.HI R19, RZ, 0x1, R19 ;  /* 0x00000001ff130819 */ /* 0x000fe40000011613 */
[CC--:B---3--:R-:W-:Y:S02]  /*18d0*/  @P0 SHF.L.U32 R18, R14.reuse, R33.reuse, RZ ;  /* 0x000000210e120219 */ /* 0x0c8fe400000006ff */
[----:B------:R-:W-:Y:S02]  /*18e0*/  @P0 SHF.R.U64 R17, R17, R16, R19 ;  /* 0x0000001011110219 */ /* 0x000fe40000001213 */
[--C-:B------:R-:W-:Y:S02]  /*18f0*/  @P0 SHF.R.U32.HI R37, RZ, 0x1, R15.reuse ;  /* 0x00000001ff250819 */ /* 0x100fe4000001160f */
[C-C-:B------:R-:W-:Y:S02]  /*1900*/  @P0 SHF.R.U64 R35, R14.reuse, 0x1, R15.reuse ;  /* 0x000000010e230819 */ /* 0x140fe4000000120f */
[----:B0-----:R-:W-:-:S02]  /*1910*/  @P0 SHF.L.U64.HI R13, R14, R33, R15 ;  /* 0x000000210e0d0219 */ /* 0x001fc4000001020f */
[-C--:B------:R-:W-:Y:S02]  /*1920*/  @P0 SHF.R.U32.HI R12, RZ, R16.reuse, R19 ;  /* 0x00000010ff0c0219 */ /* 0x080fe40000011613 */
[----:B------:R-:W-:Y:S02]  /*1930*/  @P0 LOP3.LUT R14, R18, R17, RZ, 0xfc, !PT ;  /* 0x00000011120e0212 */ /* 0x000fe400078efcff */
[-C--:B----4-:R-:W-:Y:S02]  /*1940*/  @P0 SHF.L.U32 R18, R10, R33.reuse, RZ ;  /* 0x000000210a120219 */ /* 0x090fe400000006ff */
[----:B------:R-:W-:Y:S02]  /*1950*/  @P0 SHF.R.U64 R35, R35, R16, R37 ;  /* 0x0000001023230219 */ /* 0x000fe40000001225 */
[----:B------:R-:W-:Y:S01]  /*1960*/  @P0 LOP3.LUT R15, R13, R12, RZ, 0xfc, !PT ;  /* 0x0000000c0d0f0212 */ /* 0x000fe200078efcff */
[----:B------:R-:W-:Y:S01]  /*1970*/  IMAD.SHL.U32 R12, R14, 0x4, RZ ;  /* 0x000000040e0c7824 */ /* 0x000fe200078e00ff */
[----:B------:R-:W-:-:S02]  /*1980*/  @P0 SHF.L.U64.HI R33, R10, R33, R11 ;  /* 0x000000210a210219 */ /* 0x000fc4000001020b */
[----:B------:R-:W-:Y:S02]  /*1990*/  @P0 SHF.R.U32.HI R16, RZ, R16, R37 ;  /* 0x00000010ff100219 */ /* 0x000fe40000011625 */
[----:B------:R-:W-:Y:S02]  /*19a0*/  @P0 LOP3.LUT R10, R18, R35, RZ, 0xfc, !PT ;  /* 0x00000023120a0212 */ /* 0x000fe400078efcff */
[----:B------:R-:W-:Y:S02]  /*19b0*/  SHF.L.U64.HI R14, R14, 0x2, R15 ;  /* 0x000000020e0e7819 */ /* 0x000fe4000001020f */
[----:B------:R-:W-:Y:S02]  /*19c0*/  @P0 LOP3.LUT R11, R33, R16, RZ, 0xfc, !PT ;  /* 0x00000010210b0212 */ /* 0x000fe400078efcff */
[----:B------:R-:W-:Y:S02]  /*19d0*/  SHF.L.W.U32.HI R15, R15, 0x2, R10 ;  /* 0x000000020f0f7819 */ /* 0x000fe40000010e0a */
[----:B------:R-:W-:-:S02]  /*19e0*/  IADD3 RZ, P0, PT, RZ, -R12, RZ ;  /* 0x8000000cffff7210 */ /* 0x000fc40007f1e0ff */
[----:B------:R-:W-:Y:S02]  /*19f0*/  LOP3.LUT R13, RZ, R14, RZ, 0x33, !PT ;  /* 0x0000000eff0d7212 */ /* 0x000fe400078e33ff */
[----:B------:R-:W-:Y:S02]  /*1a00*/  SHF.L.W.U32.HI R10, R10, 0x2, R11 ;  /* 0x000000020a0a7819 */ /* 0x000fe40000010e0b */
[----:B------:R-:W-:Y:S02]  /*1a10*/  LOP3.LUT R16, RZ, R15, RZ, 0x33, !PT ;  /* 0x0000000fff107212 */ /* 0x000fe400078e33ff */
[----:B------:R-:W-:Y:S02]  /*1a20*/  IADD3.X R13, P0, PT, RZ, R13, RZ, P0, !PT ;  /* 0x0000000dff0d7210 */ /* 0x000fe4000071e4ff */
[----:B------:R-:W-:Y:S02]  /*1a30*/  LOP3.LUT R17, RZ, R10, RZ, 0x33, !PT ;  /* 0x0000000aff117212 */ /* 0x000fe400078e33ff */
[----:B------:R-:W-:-:S02]  /*1a40*/  IADD3.X R16, P1, PT, RZ, R16, RZ, P0, !PT ;  /* 0x00000010ff107210 */ /* 0x000fc4000073e4ff */
[----:B------:R-:W-:-:S03]  /*1a50*/  ISETP.GT.U32.AND P3, PT, R15, -0x1, PT ;  /* 0xffffffff0f00780c */ /* 0x000fc60003f64070 */
[----:B------:R-:W-:Y:S01]  /*1a60*/  IMAD.X R17, RZ, RZ, R17, P1 ;  /* 0x000000ffff117224 */ /* 0x000fe200008e0611 */
[----:B------:R-:W-:-:S04]  /*1a70*/  ISETP.GT.AND.EX P0, PT, R10, -0x1, PT, P3 ;  /* 0xffffffff0a00780c */ /* 0x000fc80003f04330 */
[----:B------:R-:W-:Y:S02]  /*1a80*/  SEL R17, R10, R17, P0 ;  /* 0x000000110a117207 */ /* 0x000fe40000000000 */
[----:B------:R-:W-:Y:S02]  /*1a90*/  SEL R18, R15, R16, P0 ;  /* 0x000000100f127207 */ /* 0x000fe40000000000 */
[----:B------:R-:W-:-:S04]  /*1aa0*/  ISETP.NE.U32.AND P1, PT, R17, RZ, PT ;  /* 0x000000ff1100720c */ /* 0x000fc80003f25070 */
[----:B------:R-:W-:Y:S01]  /*1ab0*/  SEL R15, R18, R17, !P1 ;  /* 0x00000011120f7207 */ /* 0x000fe20004800000 */
[----:B------:R-:W-:-:S05]  /*1ac0*/  @!P0 IMAD.MOV R12, RZ, RZ, -R12 ;  /* 0x000000ffff0c8224 */ /* 0x000fca00078e0a0c */
[----:B------:R-:W0:Y:S02]  /*1ad0*/  FLO.U32 R15, R15 ;  /* 0x0000000f000f7300 */ /* 0x000e2400000e0000 */
[C---:B0-----:R-:W-:Y:S02]  /*1ae0*/  IADD3 R19, PT, PT, -R15.reuse, 0x1f, RZ ;  /* 0x0000001f0f137810 */ /* 0x041fe40007ffe1ff */
[----:B------:R-:W-:-:S03]  /*1af0*/  IADD3 R16, PT, PT, -R15, 0x3f, RZ ;  /* 0x0000003f0f107810 */ /* 0x000fc60007ffe1ff */
[----:B------:R-:W-:Y:S01]  /*1b00*/  @P1 IMAD.MOV R16, RZ, RZ, R19 ;  /* 0x000000ffff101224 */ /* 0x000fe200078e0213 */
[----:B------:R-:W-:-:S04]  /*1b10*/  SEL R19, R14, R13, P0 ;  /* 0x0000000d0e137207 */ /* 0x000fc80000000000 */
[----:B------:R-:W-:-:S13]  /*1b20*/  ISETP.NE.AND P1, PT, R16, RZ, PT ;  /* 0x000000ff1000720c */ /* 0x000fda0003f25270 */
[----:B------:R-:W-:Y:S05]  /*1b30*/  @!P1 BRA `(.L_x_26) ;  /* 0x0000000000289947 */ /* 0x000fea0003800000 */
[----:B------:R-:W-:Y:S02]  /*1b40*/  LOP3.LUT R13, R16, 0x3f, RZ, 0xc0, !PT ;  /* 0x0000003f100d7812 */ /* 0x000fe400078ec0ff */
[--C-:B------:R-:W-:Y:S02]  /*1b50*/  SHF.R.U64 R15, R12, 0x1, R19.reuse ;  /* 0x000000010c0f7819 */ /* 0x100fe40000001213 */
[----:B------:R-:W-:Y:S02]  /*1b60*/  SHF.R.U32.HI R19, RZ, 0x1, R19 ;  /* 0x00000001ff137819 */ /* 0x000fe40000011613 */
[----:B------:R-:W-:Y:S02]  /*1b70*/  LOP3.LUT R12, R16, 0x3f, RZ, 0xc, !PT ;  /* 0x0000003f100c7812 */ /* 0x000fe400078e0cff */
[CC--:B------:R-:W-:Y:S02]  /*1b80*/  SHF.L.U64.HI R17, R18.reuse, R13.reuse, R17 ;  /* 0x0000000d12117219 */ /* 0x0c0fe40000010211 */
[----:B------:R-:W-:-:S02]  /*1b90*/  SHF.L.U32 R13, R18, R13, RZ ;  /* 0x0000000d120d7219 */ /* 0x000fc400000006ff */
[-CC-:B------:R-:W-:Y:S02]  /*1ba0*/  SHF.R.U64 R18, R15, R12.reuse, R19.reuse ;  /* 0x0000000c0f127219 */ /* 0x180fe40000001213 */
[----:B------:R-:W-:Y:S02]  /*1bb0*/  SHF.R.U32.HI R12, RZ, R12, R19 ;  /* 0x0000000cff0c7219 */ /* 0x000fe40000011613 */
[----:B------:R-:W-:Y:S02]  /*1bc0*/  LOP3.LUT R18, R13, R18, RZ, 0xfc, !PT ;  /* 0x000000120d127212 */ /* 0x000fe400078efcff */
[----:B------:R-:W-:-:S07]  /*1bd0*/  LOP3.LUT R17, R17, R12, RZ, 0xfc, !PT ;  /* 0x0000000c11117212 */ /* 0x000fce00078efcff */
.L_x_26:
[----:B------:R-:W-:Y:S05]  /*1be0*/  BSYNC.RECONVERGENT B3 ;  /* 0x0000000000037941 */ /* 0x000fea0003800200 */
.L_x_25:
[----:B------:R-:W-:-:S04]  /*1bf0*/  IMAD.WIDE.U32 R14, R18, 0x2168c235, RZ ;  /* 0x2168c235120e7825 */ /* 0x000fc800078e00ff */
[----:B------:R-:W-:Y:S01]  /*1c00*/  IMAD.MOV.U32 R12, RZ, RZ, R15 ;  /* 0x000000ffff0c7224 */ /* 0x000fe200078e000f */
[----:B------:R-:W-:Y:S01]  /*1c10*/  IADD3 RZ, P1, PT, R14, R14, RZ ;  /* 0x0000000e0eff7210 */ /* 0x000fe20007f3e0ff */
[----:B------:R-:W-:Y:S02]  /*1c20*/  IMAD.MOV.U32 R13, RZ, RZ, RZ ;  /* 0x000000ffff0d7224 */ /* 0x000fe400078e00ff */
[----:B------:R-:W-:-:S04]  /*1c30*/  IMAD.HI.U32 R15, R17, -0x36f0255e, RZ ;  /* 0xc90fdaa2110f7827 */ /* 0x000fc800078e00ff */
[----:B------:R-:W-:-:S04]  /*1c40*/  IMAD.WIDE.U32 R12, R18, -0x36f0255e, R12 ;  /* 0xc90fdaa2120c7825 */ /* 0x000fc800078e000c */
[----:B------:R-:W-:-:S04]  /*1c50*/  IMAD.WIDE.U32 R12, P3, R17, 0x2168c235, R12 ;  /* 0x2168c235110c7825 */ /* 0x000fc8000786000c */
[----:B------:R-:W-:Y:S01]  /*1c60*/  IMAD R17, R17, -0x36f0255e, RZ ;  /* 0xc90fdaa211117824 */ /* 0x000fe200078e02ff */
[----:B------:R-:W-:Y:S01]  /*1c70*/  IADD3.X RZ, P1, PT, R12, R12, RZ, P1, !PT ;  /* 0x0000000c0cff7210 */ /* 0x000fe20000f3e4ff */
[----:B------:R-:W-:-:S03]  /*1c80*/  IMAD.X R14, RZ, RZ, R15, P3 ;  /* 0x000000ffff0e7224 */ /* 0x000fc600018e060f */
[----:B------:R-:W-:-:S04]  /*1c90*/  IADD3 R13, P3, PT, R17, R13, RZ ;  /* 0x0000000d110d7210 */ /* 0x000fc80007f7e0ff */
[C---:B------:R-:W-:Y:S01]  /*1ca0*/  ISETP.GT.U32.AND P4, PT, R13.reuse, RZ, PT ;  /* 0x000000ff0d00720c */ /* 0x040fe20003f84070 */
[----:B------:R-:W-:Y:S01]  /*1cb0*/  IMAD.X R14, RZ, RZ, R14, P3 ;  /* 0x000000ffff0e7224 */ /* 0x000fe200018e060e */
[----:B------:R-:W-:-:S04]  /*1cc0*/  IADD3.X R12, P3, PT, R13, R13, RZ, P1, !PT ;  /* 0x0000000d0d0c7210 */ /* 0x000fc80000f7e4ff */
[C---:B------:R-:W-:Y:S01]  /*1cd0*/  ISETP.GT.AND.EX P1, PT, R14.reuse, RZ, PT, P4 ;  /* 0x000000ff0e00720c */ /* 0x040fe20003f24340 */
[----:B------:R-:W-:-:S03]  /*1ce0*/  IMAD.X R15, R14, 0x1, R14, P3 ;  /* 0x000000010e0f7824 */ /* 0x000fc600018e060e */
[----:B------:R-:W-:Y:S02]  /*1cf0*/  SEL R12, R12, R13, P1 ;  /* 0x0000000d0c0c7207 */ /* 0x000fe40000800000 */
[----:B------:R-:W-:Y:S02]  /*1d00*/  SEL R13, R15, R14, P1 ;  /* 0x0000000e0f0d7207 */ /* 0x000fe40000800000 */
[----:B------:R-:W-:Y:S02]  /*1d10*/  IADD3 R14, P3, PT, R12, 0x1, RZ ;  /* 0x000000010c0e7810 */ /* 0x000fe40007f7e0ff */
[----:B------:R-:W-:Y:S02]  /*1d20*/  SEL R15, RZ, 0xffffffff, !P1 ;  /* 0xffffffffff0f7807 */ /* 0x000fe40004800000 */
[----:B------:R-:W-:Y:S01]  /*1d30*/  LOP3.LUT P1, R9, R9, 0x80000000, RZ, 0xc0, !PT ;  /* 0x8000000009097812 */ /* 0x000fe2000782c0ff */
[----:B------:R-:W-:Y:S02]  /*1d40*/  IMAD.X R13, RZ, RZ, R13, P3 ;  /* 0x000000ffff0d7224 */ /* 0x000fe400018e060d */
[----:B------:R-:W-:Y:S01]  /*1d50*/  IMAD.IADD R12, R15, 0x1, -R16 ;  /* 0x000000010f0c7824 */ /* 0x000fe200078e0a10 */
[----:B------:R-:W-:-:S02]  /*1d60*/  SHF.R.U32.HI R15, RZ, 0x1e, R11 ;  /* 0x0000001eff0f7819 */ /* 0x000fc4000001160b */
[----:B------:R-:W-:Y:S01]  /*1d70*/  SHF.R.U64 R14, R14, 0xa, R13 ;  /* 0x0000000a0e0e7819 */ /* 0x000fe2000000120d */
[----:B------:R-:W-:Y:S01]  /*1d80*/  IMAD.SHL.U32 R12, R12, 0x100000, RZ ;  /* 0x001000000c0c7824 */ /* 0x000fe200078e00ff */
[----:B------:R-:W-:Y:S02]  /*1d90*/  LEA.HI R10, R10, R15, RZ, 0x1 ;  /* 0x0000000f0a0a7211 */ /* 0x000fe400078f08ff */
[----:B------:R-:W-:Y:S02]  /*1da0*/  IADD3 R14, P3, PT, R14, 0x1, RZ ;  /* 0x000000010e0e7810 */ /* 0x000fe40007f7e0ff */
[----:B------:R-:W-:Y:S01]  /*1db0*/  @!P0 LOP3.LUT R9, R9, 0x80000000, RZ, 0x3c, !PT ;  /* 0x8000000009098812 */ /* 0x000fe200078e3cff */
[----:B------:R-:W-:Y:S01]  /*1dc0*/  @P1 IMAD.MOV R10, RZ, RZ, -R10 ;  /* 0x000000ffff0a1224 */ /* 0x000fe200078e0a0a */
[----:B------:R-:W-:-:S04]  /*1dd0*/  LEA.HI.X R13, R13, RZ, RZ, 0x16, P3 ;  /* 0x000000ff0d0d7211 */ /* 0x000fc800018fb4ff */
[--C-:B------:R-:W-:Y:S02]  /*1de0*/  SHF.R.U64 R14, R14, 0x1, R13.reuse ;  /* 0x000000010e0e7819 */ /* 0x100fe4000000120d */
[----:B------:R-:W-:Y:S02]  /*1df0*/  SHF.R.U32.HI R11, RZ, 0x1, R13 ;  /* 0x00000001ff0b7819 */ /* 0x000fe4000001160d */
[----:B------:R-:W-:-:S04]  /*1e00*/  IADD3 R14, P3, P4, RZ, RZ, R14 ;  /* 0x000000ffff0e7210 */ /* 0x000fc80007c7e00e */
[----:B------:R-:W-:-:S04]  /*1e10*/  IADD3.X R12, PT, PT, R12, 0x3fe00000, R11, P3, P4 ;  /* 0x3fe000000c0c7810 */ /* 0x000fc80001fe840b */
[----:B------:R-:W-:-:S07]  /*1e20*/  LOP3.LUT R15, R12, R9, RZ, 0xfc, !PT ;  /* 0x000000090c0f7212 */ /* 0x000fce00078efcff */
.L_x_20:
[----:B------:R-:W-:-:S04]  /*1e30*/  IMAD.MOV.U32 R9, RZ, RZ, 0x0 ;  /* 0x00000000ff097424 */ /* 0x000fc800078e00ff */
[----:B------:R-:W-:Y:S05]  /*1e40*/  RET.REL.NODEC R8 `(_Z15computeIvKernelPKdS0_S0_S0_lS0_S0_S0_lPd) ;  /* 0xffffffe0086c7950 */ /* 0x000fea0003c3ffff */
.L_x_27:
[----:B------:R-:W-:-:S00]  /*1e50*/  BRA `(.L_x_27) ;  /* 0xfffffffc00fc7947 */ /* 0x000fc0000383ffff */
[----:B------:R-:W-:-:S00]  /*1e60*/  NOP ;  /* 0x0000000000007918 */ /* 0x000fc00000000000 */
        /* <DEDUP_REMOVED lines=9> */
.L_x_36:


//--------------------- .text._Z22precomputeMirDistancesPKdS0_S0_l4d3_tPd --------------------------
	.section	.text._Z22precomputeMirDistancesPKdS0_S0_l4d3_tPd,"ax",@progbits
	.align	128
        .global         _Z22precomputeMirDistancesPKdS0_S0_l4d3_tPd
        .type           _Z22precomputeMirDistancesPKdS0_S0_l4d3_tPd,@function
        .size           _Z22precomputeMirDistancesPKdS0_S0_l4d3_tPd,(.L_x_37 - _Z22precomputeMirDistancesPKdS0_S0_l4d3_tPd)
        .other          _Z22precomputeMirDistancesPKdS0_S0_l4d3_tPd,@"STO_CUDA_ENTRY STV_DEFAULT"
_Z22precomputeMirDistancesPKdS0_S0_l4d3_tPd:
.text._Z22precomputeMirDistancesPKdS0_S0_l4d3_tPd:
[----:B------:R-:W-:Y:S01]  /*0000*/  LDC R1, c[0x0][0x37c] ;  /* 0x0000df00ff017b82 */ /* 0x000fe20000000800 */
[----:B------:R-:W0:Y:S07]  /*0010*/  S2R R3, SR_TID.X ;  /* 0x0000000000037919 */ /* 0x000e2e0000002100 */
[----:B------:R-:W0:Y:S01]  /*0020*/  S2UR UR4, SR_CTAID.X ;  /* 0x00000000000479c3 */ /* 0x000e220000002500 */
[----:B------:R-:W1:Y:S07]  /*0030*/  LDCU.64 UR6, c[0x0][0x398] ;  /* 0x00007300ff0677ac */ /* 0x000e6e0008000a00 */
[----:B------:R-:W0:Y:S02]  /*0040*/  LDC R2, c[0x0][0x360] ;  /* 0x0000d800ff027b82 */ /* 0x000e240000000800 */
[----:B0-----:R-:W-:-:S05]  /*0050*/  IMAD R2, R2, UR4, R3 ;  /* 0x0000000402027c24 */ /* 0x001fca000f8e0203 */
[----:B-1----:R-:W-:-:S04]  /*0060*/  ISETP.GE.U32.AND P0, PT, R2, UR6, PT ;  /* 0x0000000602007c0c */ /* 0x002fc8000bf06070 */
[----:B------:R-:W-:-:S13]  /*0070*/  ISETP.GE.AND.EX P0, PT, RZ, UR7, PT, P0 ;  /* 0x00000007ff007c0c */ /* 0x000fda000bf06300 */
[----:B------:R-:W-:Y:S05]  /*0080*/  @P0 EXIT ;  /* 0x000000000000094d */ /* 0x000fea0003800000 */
[----:B------:R-:W0:Y:S01]  /*0090*/  LDCU.128 UR8, c[0x0][0x380] ;  /* 0x00007000ff0877ac */ /* 0x000e220008000c00 */
[----:B------:R-:W-:Y:S01]  /*00a0*/  IMAD.SHL.U32 R0, R2, 0x8, RZ ;  /* 0x0000000802007824 */ /* 0x000fe200078e00ff */
[----:B------:R-:W-:Y:S01]  /*00b0*/  SHF.R.U32.HI R2, RZ, 0x1d, R2 ;  /* 0x0000001dff027819 */ /* 0x000fe20000011602 */
[----:B------:R-:W1:Y:S01]  /*00c0*/  LDCU.64 UR4, c[0x0][0x358] ;  /* 0x00006b00ff0477ac */ /* 0x000e620008000a00 */
[----:B------:R-:W2:Y:S02]  /*00d0*/  LDCU.64 UR6, c[0x0][0x390] ;  /* 0x00007200ff0677ac */ /* 0x000ea40008000a00 */
[----:B0-----:R-:W-:-:S04]  /*00e0*/  IADD3 R12, P0, PT, R0, UR10, RZ ;  /* 0x0000000a000c7c10 */ /* 0x001fc8000ff1e0ff */
[----:B------:R-:W-:Y:S02]  /*00f0*/  IADD3.X R13, PT, PT, R2, UR11, RZ, P0, !PT ;  /* 0x0000000b020d7c10 */ /* 0x000fe400087fe4ff */
[----:B------:R-:W-:-:S03]  /*0100*/  IADD3 R10, P0, PT, R0, UR8, RZ ;  /* 0x00000008000a7c10 */ /* 0x000fc6000ff1e0ff */
[----:B-1----:R-:W3:Y:S01]  /*0110*/  LDG.E.64.CONSTANT R6, desc[UR4][R12.64] ;  /* 0x000000040c067981 */ /* 0x002ee2000c1e9b00 */
[----:B------:R-:W-:Y:S01]  /*0120*/  IADD3.X R11, PT, PT, R2, UR9, RZ, P0, !PT ;  /* 0x00000009020b7c10 */ /* 0x000fe200087fe4ff */
[----:B------:R-:W3:Y:S01]  /*0130*/  LDCU.128 UR8, c[0x0][0x3a0] ;  /* 0x00007400ff0877ac */ /* 0x000ee20008000c00 */
[----:B--2---:R-:W-:-:S03]  /*0140*/  IADD3 R14, P0, PT, R0, UR6, RZ ;  /* 0x00000006000e7c10 */ /* 0x004fc6000ff1e0ff */
[----:B------:R0:W2:Y:S01]  /*0150*/  LDG.E.64.CONSTANT R4, desc[UR4][R10.64] ;  /* 0x000000040a047981 */ /* 0x0000a2000c1e9b00 */
[----:B------:R-:W-:Y:S01]  /*0160*/  IADD3.X R15, PT, PT, R2, UR7, RZ, P0, !PT ;  /* 0x00000007020f7c10 */ /* 0x000fe200087fe4ff */
[----:B------:R-:W1:Y:S04]  /*0170*/  LDCU.64 UR6, c[0x0][0x3b0] ;  /* 0x00007600ff0677ac */ /* 0x000e680008000a00 */
[----:B------:R-:W1:Y:S01]  /*0180*/  LDG.E.64.CONSTANT R8, desc[UR4][R14.64] ;  /* 0x000000040e087981 */ /* 0x000e62000c1e9b00 */
[----:B------:R-:W-:Y:S01]  /*0190*/  BSSY.RECONVERGENT B0, `(.L_x_28) ;  /* 0x000001b000007945 */ /* 0x000fe20003800200 */
[----:B0-----:R-:W-:Y:S02]  /*01a0*/  IMAD.MOV.U32 R10, RZ, RZ, 0x0 ;  /* 0x00000000ff0a7424 */ /* 0x001fe400078e00ff */
[----:B------:R-:W-:Y:S01]  /*01b0*/  IMAD.MOV.U32 R11, RZ, RZ, 0x3fd80000 ;  /* 0x3fd80000ff0b7424 */ /* 0x000fe200078e00ff */
[----:B---3--:R-:W-:-:S02]  /*01c0*/  DADD R6, R6, -UR10 ;  /* 0x8000000a06067e29 */ /* 0x008fc40008000000 */
[----:B--2---:R-:W-:-:S06]  /*01d0*/  DADD R4, R4, -UR8 ;  /* 0x8000000804047e29 */ /* 0x004fcc0008000000 */
[----:B------:R-:W-:Y:S02]  /*01e0*/  DMUL R6, R6, R6 ;  /* 0x0000000606067228 */ /* 0x000fe40000000000 */
[----:B-1----:R-:W-:-:S06]  /*01f0*/  DADD R8, R8, -UR6 ;  /* 0x8000000608087e29 */ /* 0x002fcc0008000000 */
[----:B------:R-:W-:-:S08]  /*0200*/  DFMA R6, R4, R4, R6 ;  /* 0x000000040406722b */ /* 0x000fd00000000006 */
[----:B------:R-:W-:-:S06]  /*0210*/  DFMA R6, R8, R8, R6 ;  /* 0x000000080806722b */ /* 0x000fcc0000000006 */
        /* <DEDUP_REMOVED lines=14> */
[----:B------:R-:W-:-:S07]  /*0300*/  MOV R4, 0x320 ;  /* 0x0000032000047802 */ /* 0x000fce0000000f00 */
[----:B------:R-:W-:Y:S05]  /*0310*/  CALL.REL.NOINC `($__internal_1_$__cuda_sm20_dsqrt_rn_f64_mediumpath_v1) ;  /* 0x0000000000207944 */ /* 0x000fea0003c00000 */
[----:B------:R-:W-:Y:S02]  /*0320*/  IMAD.MOV.U32 R4, RZ, RZ, R8 ;  /* 0x000000ffff047224 */ /* 0x000fe400078e0008 */
[----:B------:R-:W-:-:S07]  /*0330*/  IMAD.MOV.U32 R5, RZ, RZ, R9 ;  /* 0x000000ffff057224 */ /* 0x000fce00078e0009 */
.L_x_29:
[----:B------:R-:W-:Y:S05]  /*0340*/  BSYNC.RECONVERGENT B0 ;  /* 0x0000000000007941 */ /* 0x000fea0003800200 */
.L_x_28:
[----:B------:R-:W0:Y:S02]  /*0350*/  LDCU.64 UR6, c[0x0][0x3b8] ;  /* 0x00007700ff0677ac */ /* 0x000e240008000a00 */
[----:B0-----:R-:W-:-:S04]  /*0360*/  IADD3 R6, P0, PT, R0, UR6, RZ ;  /* 0x0000000600067c10 */ /* 0x001fc8000ff1e0ff */
[----:B------:R-:W-:-:S05]  /*0370*/  IADD3.X R7, PT, PT, R2, UR7, RZ, P0, !PT ;  /* 0x0000000702077c10 */ /* 0x000fca00087fe4ff */
[----:B------:R-:W-:Y:S01]  /*0380*/  STG.E.64 desc[UR4][R6.64], R4 ;  /* 0x0000000406007986 */ /* 0x000fe2000c101b04 */
[----:B------:R-:W-:Y:S05]  /*0390*/  EXIT ;  /* 0x000000000000794d */ /* 0x000fea0003800000 */
        .weak           $__internal_1_$__cuda_sm20_dsqrt_rn_f64_mediumpath_v1
        .type           $__internal_1_$__cuda_sm20_dsqrt_rn_f64_mediumpath_v1,@function
        .size           $__internal_1_$__cuda_sm20_dsqrt_rn_f64_mediumpath_v1,(.L_x_37 - $__internal_1_$__cuda_sm20_dsqrt_rn_f64_mediumpath_v1)
$__internal_1_$__cuda_sm20_dsqrt_rn_f64_mediumpath_v1:
[----:B------:R-:W-:Y:S01]  /*03a0*/  ISETP.GE.U32.AND P0, PT, R8, -0x3400000, PT ;  /* 0xfcc000000800780c */ /* 0x000fe20003f06070 */
[----:B------:R-:W-:Y:S01]  /*03b0*/  BSSY.RECONVERGENT B1, `(.L_x_30) ;  /* 0x0000024000017945 */ /* 0x000fe20003800200 */
[----:B------:R-:W-:-:S11]  /*03c0*/  IMAD.MOV.U32 R11, RZ, RZ, R17 ;  /* 0x000000ffff0b7224 */ /* 0x000fd600078e0011 */
        /* <DEDUP_REMOVED lines=9> */
.L_x_31:
        /* <DEDUP_REMOVED lines=24> */
.L_x_33:
[----:B------:R-:W-:-:S11]  /*05e0*/  DADD R8, R6, R6 ;  /* 0x0000000006087229 */ /* 0x000fd60000000006 */
.L_x_32:
[----:B------:R-:W-:Y:S05]  /*05f0*/  BSYNC.RECONVERGENT B1 ;  /* 0x0000000000017941 */ /* 0x000fea0003800200 */
.L_x_30:
[----:B------:R-:W-:-:S04]  /*0600*/  IMAD.MOV.U32 R5, RZ, RZ, 0x0 ;  /* 0x00000000ff057424 */ /* 0x000fc800078e00ff */
[----:B------:R-:W-:Y:S05]  /*0610*/  RET.REL.NODEC R4 `(_Z22precomputeMirDistancesPKdS0_S0_l4d3_tPd) ;  /* 0xfffffff804787950 */ /* 0x000fea0003c3ffff */
.L_x_34:
        /* <DEDUP_REMOVED lines=14> */
.L_x_37:


//--------------------- .nv.global.init           --------------------------
	.section	.nv.global.init,"aw",@progbits
	.align	16
.nv.global.init:
	.type		__cudart_sin_cos_coeffs,@object
	.size		__cudart_sin_cos_coeffs,(__cudart_i2opi_d - __cudart_sin_cos_coeffs)
__cudart_sin_cos_coeffs:
        /*0000*/ 	.byte	0x46, 0xd2, 0xb0, 0x2c, 0xf1, 0xe5, 0x5a, 0xbe, 0x92, 0xe3, 0xac, 0x69, 0xe3, 0x1d, 0xc7, 0x3e
        /*0010*/ 	.byte	0xa1, 0x62, 0xdb, 0x19, 0xa0, 0x01, 0x2a, 0xbf, 0x18, 0x08, 0x11, 0x11, 0x11, 0x11, 0x81, 0x3f
        /*0020*/ 	.byte	0x54, 0x55, 0x55, 0x55, 0x55, 0x55, 0xc5, 0xbf, 0x00, 0x00, 0x00, 0x00, 0x00, 0x00, 0x00, 0x00
        /*0030*/ 	.byte	0x00, 0x00, 0x00, 0x00, 0x00, 0x00, 0x00, 0x00, 0x64, 0x81, 0xfd, 0x20, 0x83, 0xff, 0xa8, 0xbd
        /*0040*/ 	.byte	0x28, 0x85, 0xef, 0xc1, 0xa7, 0xee, 0x21, 0x3e, 0xd9, 0xe6, 0x06, 0x8e, 0x4f, 0x7e, 0x92, 0xbe
        /*0050*/ 	.byte	0xe9, 0xbc, 0xdd, 0x19, 0xa0, 0x01, 0xfa, 0x3e, 0x47, 0x5d, 0xc1, 0x16, 0x6c, 0xc1, 0x56, 0xbf
        /*0060*/ 	.byte	0x51, 0x55, 0x55, 0x55, 0x55, 0x55, 0xa5, 0x3f, 0x00, 0x00, 0x00, 0x00, 0x00, 0x00, 0xe0, 0xbf
        /*0070*/ 	.byte	0x00, 0x00, 0x00, 0x00, 0x00, 0x00, 0xf0, 0x3f, 0x00, 0x00, 0x00, 0x00, 0x00, 0x00, 0x00, 0x00
	.type		__cudart_i2opi_d,@object
	.size		__cudart_i2opi_d,(.L_0 - __cudart_i2opi_d)
__cudart_i2opi_d:
        /* <DEDUP_REMOVED lines=9> */
.L_0:


//--------------------- .nv.shared._Z15computeIvKernelPKdS0_S0_S0_lS0_S0_S0_lPd --------------------------
	.section	.nv.shared._Z15computeIvKernelPKdS0_S0_S0_lS0_S0_S0_lPd,"aw",@nobits
	.sectionflags	@""
	.align	16
	.zero		1024


//--------------------- .nv.shared.reserved.0     --------------------------
	.section	.nv.shared.reserved.0,"aw",@nobits
	.weak		__nv_reservedSMEM_offset_0_alias
	.size		__nv_reservedSMEM_offset_0_alias, 0, 64
	.other		__nv_reservedSMEM_offset_0_alias,@"STO_CUDA_RESERVED_SHARED STV_DEFAULT"
__nv_reservedSMEM_offset_0_alias:
	.zero		0
	.zero		64


//--------------------- .nv.shared._Z22precomputeMirDistancesPKdS0_S0_l4d3_tPd --------------------------
	.section	.nv.shared._Z22precomputeMirDistancesPKdS0_S0_l4d3_tPd,"aw",@nobits
	.sectionflags	@""
	.align	16
	.zero		1024


//--------------------- .nv.constant0._Z15computeIvKernelPKdS0_S0_S0_lS0_S0_S0_lPd --------------------------
	.section	.nv.constant0._Z15computeIvKernelPKdS0_S0_S0_lS0_S0_S0_lPd,"a",@progbits
	.sectionflags	@""
	.align	4
.nv.constant0._Z15computeIvKernelPKdS0_S0_S0_lS0_S0_S0_lPd:
	.zero		976


//--------------------- .nv.constant0._Z22precomputeMirDistancesPKdS0_S0_l4d3_tPd --------------------------
	.section	.nv.constant0._Z22precomputeMirDistancesPKdS0_S0_l4d3_tPd,"a",@progbits
	.sectionflags	@""
	.align	4
.nv.constant0._Z22precomputeMirDistancesPKdS0_S0_l4d3_tPd:
	.zero		960


//--------------------- SYMBOLS --------------------------

	.type		.nv.reservedSmem.offset0,@object
	.size		.nv.reservedSmem.offset0,0x4
	.type		.nv.reservedSmem.cap,@object
	.size		.nv.reservedSmem.cap,0x4
